//
// Generated by NVIDIA NVVM Compiler
//
// Compiler Build ID: CL-36424714
// Cuda compilation tools, release 13.0, V13.0.88
// Based on NVVM 20.0.0
//

.version 9.0
.target sm_100
.address_size 64

	// .globl	_Z20printThreadMatrixRowPii
.extern .func  (.param .b32 func_retval0) vprintf
(
	.param .b64 vprintf_param_0,
	.param .b64 vprintf_param_1
)
;
.extern .func  (.param .b64 func_retval0) malloc
(
	.param .b64 malloc_param_0
)
;
.global .align 1 .b8 $str[29] = {84, 104, 114, 101, 97, 100, 32, 37, 100, 44, 32, 118, 97, 108, 111, 114, 101, 32, 37, 100, 44, 37, 100, 58, 32, 37, 100, 10};
.global .align 1 .b8 $str$1[37] = {84, 104, 114, 101, 97, 100, 32, 37, 100, 44, 32, 108, 32, 105, 110, 100, 101, 120, 58, 32, 37, 100, 44, 32, 119, 101, 105, 103, 104, 116, 58, 32, 37, 100, 32, 10};

.visible .entry _Z20printThreadMatrixRowPii(
	.param .u64 .ptr .align 1 _Z20printThreadMatrixRowPii_param_0,
	.param .u32 _Z20printThreadMatrixRowPii_param_1
)
{
	.local .align 16 .b8 	__local_depot0[16];
	.reg .b64 	%SP;
	.reg .b64 	%SPL;
	.reg .pred 	%p<10>;
	.reg .b32 	%r<143>;
	.reg .b64 	%rd<42>;

	mov.u64 	%SPL, __local_depot0;
	cvta.local.u64 	%SP, %SPL;
	ld.param.u64 	%rd9, [_Z20printThreadMatrixRowPii_param_0];
	ld.param.u32 	%r19, [_Z20printThreadMatrixRowPii_param_1];
	cvta.to.global.u64 	%rd1, %rd9;
	add.u64 	%rd10, %SP, 0;
	add.u64 	%rd2, %SPL, 0;
	mov.u32 	%r1, %tid.x;
	setp.lt.s32 	%p1, %r19, 1;
	@%p1 bra 	$L__BB0_13;
	mul.lo.s32 	%r2, %r19, %r1;
	and.b32  	%r3, %r19, 15;
	setp.lt.u32 	%p2, %r19, 16;
	mov.b32 	%r139, 0;
	@%p2 bra 	$L__BB0_4;
	and.b32  	%r139, %r19, 2147483632;
	mul.wide.u32 	%rd11, %r2, 4;
	add.s64 	%rd12, %rd11, %rd1;
	add.s64 	%rd40, %rd12, 32;
	mov.b32 	%r137, 0;
	mov.u64 	%rd13, $str;
$L__BB0_3:
	.pragma "nounroll";
	ld.global.u32 	%r22, [%rd40+-32];
	st.local.v4.u32 	[%rd2], {%r1, %r1, %r137, %r22};
	cvta.global.u64 	%rd14, %rd13;
	{ // callseq 0, 0
	.param .b64 param0;
	st.param.b64 	[param0], %rd14;
	.param .b64 param1;
	st.param.b64 	[param1], %rd10;
	.param .b32 retval0;
	call.uni (retval0), 
	vprintf, 
	(
	param0, 
	param1
	);
	ld.param.b32 	%r23, [retval0];
	} // callseq 0
	ld.global.u32 	%r25, [%rd40+-28];
	add.s32 	%r26, %r137, 1;
	st.local.v4.u32 	[%rd2], {%r1, %r1, %r26, %r25};
	{ // callseq 1, 0
	.param .b64 param0;
	st.param.b64 	[param0], %rd14;
	.param .b64 param1;
	st.param.b64 	[param1], %rd10;
	.param .b32 retval0;
	call.uni (retval0), 
	vprintf, 
	(
	param0, 
	param1
	);
	ld.param.b32 	%r27, [retval0];
	} // callseq 1
	ld.global.u32 	%r29, [%rd40+-24];
	add.s32 	%r30, %r137, 2;
	st.local.v4.u32 	[%rd2], {%r1, %r1, %r30, %r29};
	{ // callseq 2, 0
	.param .b64 param0;
	st.param.b64 	[param0], %rd14;
	.param .b64 param1;
	st.param.b64 	[param1], %rd10;
	.param .b32 retval0;
	call.uni (retval0), 
	vprintf, 
	(
	param0, 
	param1
	);
	ld.param.b32 	%r31, [retval0];
	} // callseq 2
	ld.global.u32 	%r33, [%rd40+-20];
	add.s32 	%r34, %r137, 3;
	st.local.v4.u32 	[%rd2], {%r1, %r1, %r34, %r33};
	{ // callseq 3, 0
	.param .b64 param0;
	st.param.b64 	[param0], %rd14;
	.param .b64 param1;
	st.param.b64 	[param1], %rd10;
	.param .b32 retval0;
	call.uni (retval0), 
	vprintf, 
	(
	param0, 
	param1
	);
	ld.param.b32 	%r35, [retval0];
	} // callseq 3
	ld.global.u32 	%r37, [%rd40+-16];
	add.s32 	%r38, %r137, 4;
	st.local.v4.u32 	[%rd2], {%r1, %r1, %r38, %r37};
	{ // callseq 4, 0
	.param .b64 param0;
	st.param.b64 	[param0], %rd14;
	.param .b64 param1;
	st.param.b64 	[param1], %rd10;
	.param .b32 retval0;
	call.uni (retval0), 
	vprintf, 
	(
	param0, 
	param1
	);
	ld.param.b32 	%r39, [retval0];
	} // callseq 4
	ld.global.u32 	%r41, [%rd40+-12];
	add.s32 	%r42, %r137, 5;
	st.local.v4.u32 	[%rd2], {%r1, %r1, %r42, %r41};
	{ // callseq 5, 0
	.param .b64 param0;
	st.param.b64 	[param0], %rd14;
	.param .b64 param1;
	st.param.b64 	[param1], %rd10;
	.param .b32 retval0;
	call.uni (retval0), 
	vprintf, 
	(
	param0, 
	param1
	);
	ld.param.b32 	%r43, [retval0];
	} // callseq 5
	ld.global.u32 	%r45, [%rd40+-8];
	add.s32 	%r46, %r137, 6;
	st.local.v4.u32 	[%rd2], {%r1, %r1, %r46, %r45};
	{ // callseq 6, 0
	.param .b64 param0;
	st.param.b64 	[param0], %rd14;
	.param .b64 param1;
	st.param.b64 	[param1], %rd10;
	.param .b32 retval0;
	call.uni (retval0), 
	vprintf, 
	(
	param0, 
	param1
	);
	ld.param.b32 	%r47, [retval0];
	} // callseq 6
	ld.global.u32 	%r49, [%rd40+-4];
	add.s32 	%r50, %r137, 7;
	st.local.v4.u32 	[%rd2], {%r1, %r1, %r50, %r49};
	{ // callseq 7, 0
	.param .b64 param0;
	st.param.b64 	[param0], %rd14;
	.param .b64 param1;
	st.param.b64 	[param1], %rd10;
	.param .b32 retval0;
	call.uni (retval0), 
	vprintf, 
	(
	param0, 
	param1
	);
	ld.param.b32 	%r51, [retval0];
	} // callseq 7
	ld.global.u32 	%r53, [%rd40];
	add.s32 	%r54, %r137, 8;
	st.local.v4.u32 	[%rd2], {%r1, %r1, %r54, %r53};
	{ // callseq 8, 0
	.param .b64 param0;
	st.param.b64 	[param0], %rd14;
	.param .b64 param1;
	st.param.b64 	[param1], %rd10;
	.param .b32 retval0;
	call.uni (retval0), 
	vprintf, 
	(
	param0, 
	param1
	);
	ld.param.b32 	%r55, [retval0];
	} // callseq 8
	ld.global.u32 	%r57, [%rd40+4];
	add.s32 	%r58, %r137, 9;
	st.local.v4.u32 	[%rd2], {%r1, %r1, %r58, %r57};
	{ // callseq 9, 0
	.param .b64 param0;
	st.param.b64 	[param0], %rd14;
	.param .b64 param1;
	st.param.b64 	[param1], %rd10;
	.param .b32 retval0;
	call.uni (retval0), 
	vprintf, 
	(
	param0, 
	param1
	);
	ld.param.b32 	%r59, [retval0];
	} // callseq 9
	ld.global.u32 	%r61, [%rd40+8];
	add.s32 	%r62, %r137, 10;
	st.local.v4.u32 	[%rd2], {%r1, %r1, %r62, %r61};
	{ // callseq 10, 0
	.param .b64 param0;
	st.param.b64 	[param0], %rd14;
	.param .b64 param1;
	st.param.b64 	[param1], %rd10;
	.param .b32 retval0;
	call.uni (retval0), 
	vprintf, 
	(
	param0, 
	param1
	);
	ld.param.b32 	%r63, [retval0];
	} // callseq 10
	ld.global.u32 	%r65, [%rd40+12];
	add.s32 	%r66, %r137, 11;
	st.local.v4.u32 	[%rd2], {%r1, %r1, %r66, %r65};
	{ // callseq 11, 0
	.param .b64 param0;
	st.param.b64 	[param0], %rd14;
	.param .b64 param1;
	st.param.b64 	[param1], %rd10;
	.param .b32 retval0;
	call.uni (retval0), 
	vprintf, 
	(
	param0, 
	param1
	);
	ld.param.b32 	%r67, [retval0];
	} // callseq 11
	ld.global.u32 	%r69, [%rd40+16];
	add.s32 	%r70, %r137, 12;
	st.local.v4.u32 	[%rd2], {%r1, %r1, %r70, %r69};
	{ // callseq 12, 0
	.param .b64 param0;
	st.param.b64 	[param0], %rd14;
	.param .b64 param1;
	st.param.b64 	[param1], %rd10;
	.param .b32 retval0;
	call.uni (retval0), 
	vprintf, 
	(
	param0, 
	param1
	);
	ld.param.b32 	%r71, [retval0];
	} // callseq 12
	ld.global.u32 	%r73, [%rd40+20];
	add.s32 	%r74, %r137, 13;
	st.local.v4.u32 	[%rd2], {%r1, %r1, %r74, %r73};
	{ // callseq 13, 0
	.param .b64 param0;
	st.param.b64 	[param0], %rd14;
	.param .b64 param1;
	st.param.b64 	[param1], %rd10;
	.param .b32 retval0;
	call.uni (retval0), 
	vprintf, 
	(
	param0, 
	param1
	);
	ld.param.b32 	%r75, [retval0];
	} // callseq 13
	ld.global.u32 	%r77, [%rd40+24];
	add.s32 	%r78, %r137, 14;
	st.local.v4.u32 	[%rd2], {%r1, %r1, %r78, %r77};
	{ // callseq 14, 0
	.param .b64 param0;
	st.param.b64 	[param0], %rd14;
	.param .b64 param1;
	st.param.b64 	[param1], %rd10;
	.param .b32 retval0;
	call.uni (retval0), 
	vprintf, 
	(
	param0, 
	param1
	);
	ld.param.b32 	%r79, [retval0];
	} // callseq 14
	ld.global.u32 	%r81, [%rd40+28];
	add.s32 	%r82, %r137, 15;
	st.local.v4.u32 	[%rd2], {%r1, %r1, %r82, %r81};
	{ // callseq 15, 0
	.param .b64 param0;
	st.param.b64 	[param0], %rd14;
	.param .b64 param1;
	st.param.b64 	[param1], %rd10;
	.param .b32 retval0;
	call.uni (retval0), 
	vprintf, 
	(
	param0, 
	param1
	);
	ld.param.b32 	%r83, [retval0];
	} // callseq 15
	add.s64 	%rd40, %rd40, 64;
	add.s32 	%r137, %r137, 16;
	setp.ne.s32 	%p3, %r137, %r139;
	@%p3 bra 	$L__BB0_3;
$L__BB0_4:
	setp.eq.s32 	%p4, %r3, 0;
	@%p4 bra 	$L__BB0_13;
	and.b32  	%r8, %r19, 7;
	setp.lt.u32 	%p5, %r3, 8;
	@%p5 bra 	$L__BB0_7;
	add.s32 	%r85, %r139, %r2;
	mul.wide.u32 	%rd16, %r85, 4;
	add.s64 	%rd17, %rd1, %rd16;
	ld.global.u32 	%r86, [%rd17];
	st.local.v4.u32 	[%rd2], {%r1, %r1, %r139, %r86};
	mov.u64 	%rd18, $str;
	cvta.global.u64 	%rd19, %rd18;
	add.u64 	%rd20, %SP, 0;
	{ // callseq 16, 0
	.param .b64 param0;
	st.param.b64 	[param0], %rd19;
	.param .b64 param1;
	st.param.b64 	[param1], %rd20;
	.param .b32 retval0;
	call.uni (retval0), 
	vprintf, 
	(
	param0, 
	param1
	);
	ld.param.b32 	%r87, [retval0];
	} // callseq 16
	add.s32 	%r89, %r139, 1;
	cvt.u64.u32 	%rd21, %r2;
	cvt.u64.u32 	%rd22, %r139;
	add.s64 	%rd23, %rd22, %rd21;
	shl.b64 	%rd24, %rd23, 2;
	add.s64 	%rd25, %rd1, %rd24;
	ld.global.u32 	%r90, [%rd25+4];
	st.local.v4.u32 	[%rd2], {%r1, %r1, %r89, %r90};
	{ // callseq 17, 0
	.param .b64 param0;
	st.param.b64 	[param0], %rd19;
	.param .b64 param1;
	st.param.b64 	[param1], %rd20;
	.param .b32 retval0;
	call.uni (retval0), 
	vprintf, 
	(
	param0, 
	param1
	);
	ld.param.b32 	%r91, [retval0];
	} // callseq 17
	add.s32 	%r93, %r139, 2;
	ld.global.u32 	%r94, [%rd25+8];
	st.local.v4.u32 	[%rd2], {%r1, %r1, %r93, %r94};
	{ // callseq 18, 0
	.param .b64 param0;
	st.param.b64 	[param0], %rd19;
	.param .b64 param1;
	st.param.b64 	[param1], %rd20;
	.param .b32 retval0;
	call.uni (retval0), 
	vprintf, 
	(
	param0, 
	param1
	);
	ld.param.b32 	%r95, [retval0];
	} // callseq 18
	add.s32 	%r97, %r139, 3;
	ld.global.u32 	%r98, [%rd25+12];
	st.local.v4.u32 	[%rd2], {%r1, %r1, %r97, %r98};
	{ // callseq 19, 0
	.param .b64 param0;
	st.param.b64 	[param0], %rd19;
	.param .b64 param1;
	st.param.b64 	[param1], %rd20;
	.param .b32 retval0;
	call.uni (retval0), 
	vprintf, 
	(
	param0, 
	param1
	);
	ld.param.b32 	%r99, [retval0];
	} // callseq 19
	add.s32 	%r101, %r139, 4;
	ld.global.u32 	%r102, [%rd25+16];
	st.local.v4.u32 	[%rd2], {%r1, %r1, %r101, %r102};
	{ // callseq 20, 0
	.param .b64 param0;
	st.param.b64 	[param0], %rd19;
	.param .b64 param1;
	st.param.b64 	[param1], %rd20;
	.param .b32 retval0;
	call.uni (retval0), 
	vprintf, 
	(
	param0, 
	param1
	);
	ld.param.b32 	%r103, [retval0];
	} // callseq 20
	add.s32 	%r105, %r139, 5;
	ld.global.u32 	%r106, [%rd25+20];
	st.local.v4.u32 	[%rd2], {%r1, %r1, %r105, %r106};
	{ // callseq 21, 0
	.param .b64 param0;
	st.param.b64 	[param0], %rd19;
	.param .b64 param1;
	st.param.b64 	[param1], %rd20;
	.param .b32 retval0;
	call.uni (retval0), 
	vprintf, 
	(
	param0, 
	param1
	);
	ld.param.b32 	%r107, [retval0];
	} // callseq 21
	add.s32 	%r109, %r139, 6;
	ld.global.u32 	%r110, [%rd25+24];
	st.local.v4.u32 	[%rd2], {%r1, %r1, %r109, %r110};
	{ // callseq 22, 0
	.param .b64 param0;
	st.param.b64 	[param0], %rd19;
	.param .b64 param1;
	st.param.b64 	[param1], %rd20;
	.param .b32 retval0;
	call.uni (retval0), 
	vprintf, 
	(
	param0, 
	param1
	);
	ld.param.b32 	%r111, [retval0];
	} // callseq 22
	add.s32 	%r113, %r139, 7;
	ld.global.u32 	%r114, [%rd25+28];
	st.local.v4.u32 	[%rd2], {%r1, %r1, %r113, %r114};
	{ // callseq 23, 0
	.param .b64 param0;
	st.param.b64 	[param0], %rd19;
	.param .b64 param1;
	st.param.b64 	[param1], %rd20;
	.param .b32 retval0;
	call.uni (retval0), 
	vprintf, 
	(
	param0, 
	param1
	);
	ld.param.b32 	%r115, [retval0];
	} // callseq 23
	add.s32 	%r139, %r139, 8;
$L__BB0_7:
	setp.eq.s32 	%p6, %r8, 0;
	@%p6 bra 	$L__BB0_13;
	and.b32  	%r11, %r19, 3;
	setp.lt.u32 	%p7, %r8, 4;
	@%p7 bra 	$L__BB0_10;
	add.s32 	%r117, %r139, %r2;
	mul.wide.u32 	%rd26, %r117, 4;
	add.s64 	%rd27, %rd1, %rd26;
	ld.global.u32 	%r118, [%rd27];
	st.local.v4.u32 	[%rd2], {%r1, %r1, %r139, %r118};
	mov.u64 	%rd28, $str;
	cvta.global.u64 	%rd29, %rd28;
	add.u64 	%rd30, %SP, 0;
	{ // callseq 24, 0
	.param .b64 param0;
	st.param.b64 	[param0], %rd29;
	.param .b64 param1;
	st.param.b64 	[param1], %rd30;
	.param .b32 retval0;
	call.uni (retval0), 
	vprintf, 
	(
	param0, 
	param1
	);
	ld.param.b32 	%r119, [retval0];
	} // callseq 24
	add.s32 	%r121, %r139, 1;
	cvt.u64.u32 	%rd31, %r2;
	cvt.u64.u32 	%rd32, %r139;
	add.s64 	%rd33, %rd32, %rd31;
	shl.b64 	%rd34, %rd33, 2;
	add.s64 	%rd35, %rd1, %rd34;
	ld.global.u32 	%r122, [%rd35+4];
	st.local.v4.u32 	[%rd2], {%r1, %r1, %r121, %r122};
	{ // callseq 25, 0
	.param .b64 param0;
	st.param.b64 	[param0], %rd29;
	.param .b64 param1;
	st.param.b64 	[param1], %rd30;
	.param .b32 retval0;
	call.uni (retval0), 
	vprintf, 
	(
	param0, 
	param1
	);
	ld.param.b32 	%r123, [retval0];
	} // callseq 25
	add.s32 	%r125, %r139, 2;
	ld.global.u32 	%r126, [%rd35+8];
	st.local.v4.u32 	[%rd2], {%r1, %r1, %r125, %r126};
	{ // callseq 26, 0
	.param .b64 param0;
	st.param.b64 	[param0], %rd29;
	.param .b64 param1;
	st.param.b64 	[param1], %rd30;
	.param .b32 retval0;
	call.uni (retval0), 
	vprintf, 
	(
	param0, 
	param1
	);
	ld.param.b32 	%r127, [retval0];
	} // callseq 26
	add.s32 	%r129, %r139, 3;
	ld.global.u32 	%r130, [%rd35+12];
	st.local.v4.u32 	[%rd2], {%r1, %r1, %r129, %r130};
	{ // callseq 27, 0
	.param .b64 param0;
	st.param.b64 	[param0], %rd29;
	.param .b64 param1;
	st.param.b64 	[param1], %rd30;
	.param .b32 retval0;
	call.uni (retval0), 
	vprintf, 
	(
	param0, 
	param1
	);
	ld.param.b32 	%r131, [retval0];
	} // callseq 27
	add.s32 	%r139, %r139, 4;
$L__BB0_10:
	setp.eq.s32 	%p8, %r11, 0;
	@%p8 bra 	$L__BB0_13;
	add.s32 	%r133, %r139, %r2;
	mul.wide.u32 	%rd36, %r133, 4;
	add.s64 	%rd41, %rd1, %rd36;
	neg.s32 	%r141, %r11;
	mov.u64 	%rd37, $str;
	add.u64 	%rd39, %SP, 0;
$L__BB0_12:
	.pragma "nounroll";
	ld.global.u32 	%r134, [%rd41];
	st.local.v4.u32 	[%rd2], {%r1, %r1, %r139, %r134};
	cvta.global.u64 	%rd38, %rd37;
	{ // callseq 28, 0
	.param .b64 param0;
	st.param.b64 	[param0], %rd38;
	.param .b64 param1;
	st.param.b64 	[param1], %rd39;
	.param .b32 retval0;
	call.uni (retval0), 
	vprintf, 
	(
	param0, 
	param1
	);
	ld.param.b32 	%r135, [retval0];
	} // callseq 28
	add.s32 	%r139, %r139, 1;
	add.s64 	%rd41, %rd41, 4;
	add.s32 	%r141, %r141, 1;
	setp.ne.s32 	%p9, %r141, 0;
	@%p9 bra 	$L__BB0_12;
$L__BB0_13:
	ret;

}
	// .globl	_Z12shortestPathPii
.visible .entry _Z12shortestPathPii(
	.param .u64 .ptr .align 1 _Z12shortestPathPii_param_0,
	.param .u32 _Z12shortestPathPii_param_1
)
{
	.local .align 8 .b8 	__local_depot1[16];
	.reg .b64 	%SP;
	.reg .b64 	%SPL;
	.reg .pred 	%p<99>;
	.reg .b16 	%rs<37>;
	.reg .b32 	%r<373>;
	.reg .b64 	%rd<125>;

	mov.u64 	%SPL, __local_depot1;
	cvta.local.u64 	%SP, %SPL;
	ld.param.u64 	%rd28, [_Z12shortestPathPii_param_0];
	ld.param.u32 	%r92, [_Z12shortestPathPii_param_1];
	cvta.to.global.u64 	%rd1, %rd28;
	mov.u32 	%r1, %tid.x;
	cvt.s64.s32 	%rd2, %r92;
	{ // callseq 29, 0
	.param .b64 param0;
	st.param.b64 	[param0], %rd2;
	.param .b64 retval0;
	call.uni (retval0), 
	malloc, 
	(
	param0
	);
	ld.param.b64 	%rd29, [retval0];
	} // callseq 29
	setp.lt.s32 	%p1, %r92, 1;
	@%p1 bra 	$L__BB1_13;
	ld.param.u32 	%r305, [_Z12shortestPathPii_param_1];
	add.s32 	%r94, %r305, -1;
	and.b32  	%r2, %r305, 15;
	setp.lt.u32 	%p2, %r94, 15;
	mov.b32 	%r336, 0;
	@%p2 bra 	$L__BB1_4;
	ld.param.u32 	%r306, [_Z12shortestPathPii_param_1];
	and.b32  	%r336, %r306, 2147483632;
	mov.b32 	%r334, 0;
$L__BB1_3:
	.pragma "nounroll";
	cvt.u64.u32 	%rd30, %r334;
	add.s64 	%rd31, %rd29, %rd30;
	mov.b16 	%rs1, 0;
	st.u8 	[%rd31], %rs1;
	st.u8 	[%rd31+1], %rs1;
	st.u8 	[%rd31+2], %rs1;
	st.u8 	[%rd31+3], %rs1;
	st.u8 	[%rd31+4], %rs1;
	st.u8 	[%rd31+5], %rs1;
	st.u8 	[%rd31+6], %rs1;
	st.u8 	[%rd31+7], %rs1;
	st.u8 	[%rd31+8], %rs1;
	st.u8 	[%rd31+9], %rs1;
	st.u8 	[%rd31+10], %rs1;
	st.u8 	[%rd31+11], %rs1;
	st.u8 	[%rd31+12], %rs1;
	st.u8 	[%rd31+13], %rs1;
	st.u8 	[%rd31+14], %rs1;
	st.u8 	[%rd31+15], %rs1;
	add.s32 	%r334, %r334, 16;
	setp.ne.s32 	%p3, %r334, %r336;
	@%p3 bra 	$L__BB1_3;
$L__BB1_4:
	setp.eq.s32 	%p4, %r2, 0;
	@%p4 bra 	$L__BB1_13;
	ld.param.u32 	%r307, [_Z12shortestPathPii_param_1];
	and.b32  	%r7, %r307, 7;
	setp.lt.u32 	%p5, %r2, 8;
	@%p5 bra 	$L__BB1_7;
	cvt.u64.u32 	%rd32, %r336;
	add.s64 	%rd33, %rd29, %rd32;
	mov.b16 	%rs2, 0;
	st.u8 	[%rd33], %rs2;
	st.u8 	[%rd33+1], %rs2;
	st.u8 	[%rd33+2], %rs2;
	st.u8 	[%rd33+3], %rs2;
	st.u8 	[%rd33+4], %rs2;
	st.u8 	[%rd33+5], %rs2;
	st.u8 	[%rd33+6], %rs2;
	st.u8 	[%rd33+7], %rs2;
	add.s32 	%r336, %r336, 8;
$L__BB1_7:
	setp.eq.s32 	%p6, %r7, 0;
	@%p6 bra 	$L__BB1_13;
	ld.param.u32 	%r308, [_Z12shortestPathPii_param_1];
	and.b32  	%r10, %r308, 3;
	setp.lt.u32 	%p7, %r7, 4;
	@%p7 bra 	$L__BB1_10;
	cvt.u64.u32 	%rd34, %r336;
	add.s64 	%rd35, %rd29, %rd34;
	mov.b16 	%rs3, 0;
	st.u8 	[%rd35], %rs3;
	st.u8 	[%rd35+1], %rs3;
	st.u8 	[%rd35+2], %rs3;
	st.u8 	[%rd35+3], %rs3;
	add.s32 	%r336, %r336, 4;
$L__BB1_10:
	setp.eq.s32 	%p8, %r10, 0;
	@%p8 bra 	$L__BB1_13;
	mov.b32 	%r339, 0;
$L__BB1_12:
	.pragma "nounroll";
	cvt.u64.u32 	%rd36, %r336;
	add.s64 	%rd37, %rd29, %rd36;
	mov.b16 	%rs4, 0;
	st.u8 	[%rd37], %rs4;
	add.s32 	%r336, %r336, 1;
	add.s32 	%r339, %r339, 1;
	setp.ne.s32 	%p9, %r339, %r10;
	@%p9 bra 	$L__BB1_12;
$L__BB1_13:
	ld.param.u32 	%r309, [_Z12shortestPathPii_param_1];
	setp.lt.s32 	%p10, %r309, 1;
	cvt.u64.u32 	%rd38, %r1;
	add.s64 	%rd39, %rd29, %rd38;
	mov.b16 	%rs5, 1;
	st.u8 	[%rd39], %rs5;
	shl.b64 	%rd40, %rd2, 2;
	{ // callseq 30, 0
	.param .b64 param0;
	st.param.b64 	[param0], %rd40;
	.param .b64 retval0;
	call.uni (retval0), 
	malloc, 
	(
	param0
	);
	ld.param.b64 	%rd41, [retval0];
	} // callseq 30
	@%p10 bra 	$L__BB1_90;
	ld.param.u32 	%r310, [_Z12shortestPathPii_param_1];
	add.s32 	%r17, %r310, -1;
	and.b32  	%r18, %r310, 7;
	setp.lt.u32 	%p11, %r17, 7;
	mov.b32 	%r340, 0;
	@%p11 bra 	$L__BB1_33;
	ld.param.u32 	%r311, [_Z12shortestPathPii_param_1];
	and.b32  	%r340, %r311, 2147483640;
	mov.b32 	%r343, 0;
$L__BB1_16:
	.pragma "nounroll";
	cvt.u64.u32 	%rd42, %r343;
	add.s64 	%rd9, %rd29, %rd42;
	ld.u8 	%rs6, [%rd9];
	setp.eq.s16 	%p12, %rs6, 1;
	mul.wide.u32 	%rd43, %r343, 4;
	add.s64 	%rd10, %rd41, %rd43;
	@%p12 bra 	$L__BB1_18;
	ld.param.u32 	%r312, [_Z12shortestPathPii_param_1];
	mad.lo.s32 	%r99, %r343, %r312, %r1;
	mul.wide.u32 	%rd44, %r99, 4;
	add.s64 	%rd45, %rd1, %rd44;
	ld.global.u32 	%r100, [%rd45];
	st.u32 	[%rd10], %r100;
$L__BB1_18:
	ld.u8 	%rs7, [%rd9+1];
	setp.eq.s16 	%p13, %rs7, 1;
	@%p13 bra 	$L__BB1_20;
	ld.param.u32 	%r313, [_Z12shortestPathPii_param_1];
	mad.lo.s32 	%r101, %r313, %r343, %r313;
	add.s32 	%r102, %r101, %r1;
	mul.wide.u32 	%rd46, %r102, 4;
	add.s64 	%rd47, %rd1, %rd46;
	ld.global.u32 	%r103, [%rd47];
	st.u32 	[%rd10+4], %r103;
$L__BB1_20:
	ld.u8 	%rs8, [%rd9+2];
	setp.eq.s16 	%p14, %rs8, 1;
	@%p14 bra 	$L__BB1_22;
	ld.param.u32 	%r314, [_Z12shortestPathPii_param_1];
	add.s32 	%r104, %r343, 2;
	mad.lo.s32 	%r105, %r104, %r314, %r1;
	mul.wide.u32 	%rd48, %r105, 4;
	add.s64 	%rd49, %rd1, %rd48;
	ld.global.u32 	%r106, [%rd49];
	st.u32 	[%rd10+8], %r106;
$L__BB1_22:
	ld.u8 	%rs9, [%rd9+3];
	setp.eq.s16 	%p15, %rs9, 1;
	@%p15 bra 	$L__BB1_24;
	ld.param.u32 	%r315, [_Z12shortestPathPii_param_1];
	add.s32 	%r107, %r343, 3;
	mad.lo.s32 	%r108, %r107, %r315, %r1;
	mul.wide.u32 	%rd50, %r108, 4;
	add.s64 	%rd51, %rd1, %rd50;
	ld.global.u32 	%r109, [%rd51];
	st.u32 	[%rd10+12], %r109;
$L__BB1_24:
	ld.u8 	%rs10, [%rd9+4];
	setp.eq.s16 	%p16, %rs10, 1;
	@%p16 bra 	$L__BB1_26;
	ld.param.u32 	%r316, [_Z12shortestPathPii_param_1];
	add.s32 	%r110, %r343, 4;
	mad.lo.s32 	%r111, %r110, %r316, %r1;
	mul.wide.u32 	%rd52, %r111, 4;
	add.s64 	%rd53, %rd1, %rd52;
	ld.global.u32 	%r112, [%rd53];
	st.u32 	[%rd10+16], %r112;
$L__BB1_26:
	ld.u8 	%rs11, [%rd9+5];
	setp.eq.s16 	%p17, %rs11, 1;
	@%p17 bra 	$L__BB1_28;
	ld.param.u32 	%r317, [_Z12shortestPathPii_param_1];
	add.s32 	%r113, %r343, 5;
	mad.lo.s32 	%r114, %r113, %r317, %r1;
	mul.wide.u32 	%rd54, %r114, 4;
	add.s64 	%rd55, %rd1, %rd54;
	ld.global.u32 	%r115, [%rd55];
	st.u32 	[%rd10+20], %r115;
$L__BB1_28:
	ld.u8 	%rs12, [%rd9+6];
	setp.eq.s16 	%p18, %rs12, 1;
	@%p18 bra 	$L__BB1_30;
	ld.param.u32 	%r318, [_Z12shortestPathPii_param_1];
	add.s32 	%r116, %r343, 6;
	mad.lo.s32 	%r117, %r116, %r318, %r1;
	mul.wide.u32 	%rd56, %r117, 4;
	add.s64 	%rd57, %rd1, %rd56;
	ld.global.u32 	%r118, [%rd57];
	st.u32 	[%rd10+24], %r118;
$L__BB1_30:
	ld.u8 	%rs13, [%rd9+7];
	setp.eq.s16 	%p19, %rs13, 1;
	@%p19 bra 	$L__BB1_32;
	ld.param.u32 	%r319, [_Z12shortestPathPii_param_1];
	add.s32 	%r119, %r343, 7;
	mad.lo.s32 	%r120, %r119, %r319, %r1;
	mul.wide.u32 	%rd58, %r120, 4;
	add.s64 	%rd59, %rd1, %rd58;
	ld.global.u32 	%r121, [%rd59];
	st.u32 	[%rd10+28], %r121;
$L__BB1_32:
	add.s32 	%r343, %r343, 8;
	setp.eq.s32 	%p20, %r343, %r340;
	@%p20 bra 	$L__BB1_33;
	bra.uni 	$L__BB1_16;
$L__BB1_33:
	setp.eq.s32 	%p21, %r18, 0;
	@%p21 bra 	$L__BB1_54;
	ld.param.u32 	%r320, [_Z12shortestPathPii_param_1];
	and.b32  	%r21, %r320, 3;
	setp.lt.u32 	%p22, %r18, 4;
	@%p22 bra 	$L__BB1_44;
	cvt.u64.u32 	%rd60, %r340;
	add.s64 	%rd5, %rd29, %rd60;
	ld.u8 	%rs14, [%rd5];
	setp.eq.s16 	%p23, %rs14, 1;
	mul.wide.u32 	%rd61, %r340, 4;
	add.s64 	%rd6, %rd41, %rd61;
	@%p23 bra 	$L__BB1_37;
	ld.param.u32 	%r321, [_Z12shortestPathPii_param_1];
	mad.lo.s32 	%r122, %r340, %r321, %r1;
	mul.wide.u32 	%rd62, %r122, 4;
	add.s64 	%rd63, %rd1, %rd62;
	ld.global.u32 	%r123, [%rd63];
	st.u32 	[%rd6], %r123;
$L__BB1_37:
	ld.u8 	%rs15, [%rd5+1];
	setp.eq.s16 	%p24, %rs15, 1;
	@%p24 bra 	$L__BB1_39;
	ld.param.u32 	%r322, [_Z12shortestPathPii_param_1];
	mad.lo.s32 	%r124, %r322, %r340, %r322;
	add.s32 	%r125, %r124, %r1;
	mul.wide.u32 	%rd64, %r125, 4;
	add.s64 	%rd65, %rd1, %rd64;
	ld.global.u32 	%r126, [%rd65];
	st.u32 	[%rd6+4], %r126;
$L__BB1_39:
	ld.u8 	%rs16, [%rd5+2];
	setp.eq.s16 	%p25, %rs16, 1;
	@%p25 bra 	$L__BB1_41;
	ld.param.u32 	%r323, [_Z12shortestPathPii_param_1];
	add.s32 	%r127, %r340, 2;
	mad.lo.s32 	%r128, %r127, %r323, %r1;
	mul.wide.u32 	%rd66, %r128, 4;
	add.s64 	%rd67, %rd1, %rd66;
	ld.global.u32 	%r129, [%rd67];
	st.u32 	[%rd6+8], %r129;
$L__BB1_41:
	ld.u8 	%rs17, [%rd5+3];
	setp.eq.s16 	%p26, %rs17, 1;
	@%p26 bra 	$L__BB1_43;
	ld.param.u32 	%r324, [_Z12shortestPathPii_param_1];
	add.s32 	%r130, %r340, 3;
	mad.lo.s32 	%r131, %r130, %r324, %r1;
	mul.wide.u32 	%rd68, %r131, 4;
	add.s64 	%rd69, %rd1, %rd68;
	ld.global.u32 	%r132, [%rd69];
	st.u32 	[%rd6+12], %r132;
$L__BB1_43:
	add.s32 	%r340, %r340, 4;
$L__BB1_44:
	setp.eq.s32 	%p27, %r21, 0;
	@%p27 bra 	$L__BB1_54;
	setp.eq.s32 	%p28, %r21, 1;
	@%p28 bra 	$L__BB1_51;
	cvt.u64.u32 	%rd70, %r340;
	add.s64 	%rd7, %rd29, %rd70;
	ld.u8 	%rs18, [%rd7];
	setp.eq.s16 	%p29, %rs18, 1;
	mul.wide.u32 	%rd71, %r340, 4;
	add.s64 	%rd8, %rd41, %rd71;
	@%p29 bra 	$L__BB1_48;
	ld.param.u32 	%r325, [_Z12shortestPathPii_param_1];
	mad.lo.s32 	%r133, %r340, %r325, %r1;
	mul.wide.u32 	%rd72, %r133, 4;
	add.s64 	%rd73, %rd1, %rd72;
	ld.global.u32 	%r134, [%rd73];
	st.u32 	[%rd8], %r134;
$L__BB1_48:
	ld.u8 	%rs19, [%rd7+1];
	setp.eq.s16 	%p30, %rs19, 1;
	@%p30 bra 	$L__BB1_50;
	ld.param.u32 	%r326, [_Z12shortestPathPii_param_1];
	mad.lo.s32 	%r135, %r326, %r340, %r326;
	add.s32 	%r136, %r135, %r1;
	mul.wide.u32 	%rd74, %r136, 4;
	add.s64 	%rd75, %rd1, %rd74;
	ld.global.u32 	%r137, [%rd75];
	st.u32 	[%rd8+4], %r137;
$L__BB1_50:
	add.s32 	%r340, %r340, 2;
$L__BB1_51:
	ld.param.u32 	%r327, [_Z12shortestPathPii_param_1];
	and.b32  	%r138, %r327, 1;
	setp.eq.b32 	%p31, %r138, 1;
	not.pred 	%p32, %p31;
	@%p32 bra 	$L__BB1_54;
	cvt.u64.u32 	%rd76, %r340;
	add.s64 	%rd77, %rd29, %rd76;
	ld.u8 	%rs20, [%rd77];
	setp.eq.s16 	%p33, %rs20, 1;
	@%p33 bra 	$L__BB1_54;
	ld.param.u32 	%r328, [_Z12shortestPathPii_param_1];
	mad.lo.s32 	%r139, %r340, %r328, %r1;
	mul.wide.u32 	%rd78, %r139, 4;
	add.s64 	%rd79, %rd1, %rd78;
	ld.global.u32 	%r140, [%rd79];
	mul.wide.u32 	%rd80, %r340, 4;
	add.s64 	%rd81, %rd41, %rd80;
	st.u32 	[%rd81], %r140;
$L__BB1_54:
	ld.param.u32 	%r329, [_Z12shortestPathPii_param_1];
	and.b32  	%r26, %r329, 3;
	and.b32  	%r27, %r329, 2147483644;
	bra.uni 	$L__BB1_67;
$L__BB1_55:
	setp.eq.s32 	%p90, %r26, 0;
	@%p90 bra 	$L__BB1_67;
	cvt.u64.u32 	%rd11, %r344;
	add.s64 	%rd12, %rd29, %rd11;
	ld.u8 	%rs34, [%rd12];
	setp.eq.s16 	%p91, %rs34, 1;
	mul.wide.u32 	%rd118, %r344, 4;
	add.s64 	%rd13, %rd41, %rd118;
	@%p91 bra 	$L__BB1_59;
	add.s32 	%r295, %r344, %r72;
	mul.wide.u32 	%rd119, %r295, 4;
	add.s64 	%rd120, %rd1, %rd119;
	ld.global.u32 	%r296, [%rd120];
	ld.u32 	%r297, [%rd13];
	ld.u32 	%r298, [%rd19];
	add.s32 	%r31, %r298, %r296;
	setp.le.s32 	%p92, %r297, %r31;
	@%p92 bra 	$L__BB1_59;
	st.u32 	[%rd13], %r31;
$L__BB1_59:
	setp.eq.s32 	%p93, %r26, 1;
	@%p93 bra 	$L__BB1_67;
	ld.u8 	%rs35, [%rd12+1];
	setp.eq.s16 	%p94, %rs35, 1;
	cvt.u64.u32 	%rd121, %r72;
	add.s64 	%rd122, %rd11, %rd121;
	shl.b64 	%rd123, %rd122, 2;
	add.s64 	%rd14, %rd1, %rd123;
	@%p94 bra 	$L__BB1_63;
	ld.global.u32 	%r299, [%rd14+4];
	ld.u32 	%r300, [%rd13+4];
	ld.u32 	%r301, [%rd19];
	add.s32 	%r32, %r301, %r299;
	setp.le.s32 	%p95, %r300, %r32;
	@%p95 bra 	$L__BB1_63;
	st.u32 	[%rd13+4], %r32;
$L__BB1_63:
	setp.eq.s32 	%p96, %r26, 2;
	@%p96 bra 	$L__BB1_67;
	ld.u8 	%rs36, [%rd12+2];
	setp.eq.s16 	%p97, %rs36, 1;
	@%p97 bra 	$L__BB1_67;
	ld.global.u32 	%r302, [%rd14+8];
	ld.u32 	%r303, [%rd13+8];
	ld.u32 	%r304, [%rd19];
	add.s32 	%r33, %r304, %r302;
	setp.le.s32 	%p98, %r303, %r33;
	@%p98 bra 	$L__BB1_67;
	st.u32 	[%rd13+8], %r33;
$L__BB1_67:
	mov.b32 	%r345, 0;
$L__BB1_68:
	cvt.u64.u32 	%rd82, %r345;
	add.s64 	%rd83, %rd29, %rd82;
	ld.u8 	%rs21, [%rd83];
	setp.ne.s16 	%p34, %rs21, 0;
	@%p34 bra 	$L__BB1_69;
	bra.uni 	$L__BB1_91;
$L__BB1_69:
	ld.param.u32 	%r330, [_Z12shortestPathPii_param_1];
	add.s32 	%r345, %r345, 1;
	setp.ne.s32 	%p35, %r345, %r330;
	@%p35 bra 	$L__BB1_68;
	ld.param.u32 	%r331, [_Z12shortestPathPii_param_1];
	and.b32  	%r35, %r331, 15;
	setp.lt.u32 	%p36, %r17, 15;
	mov.b32 	%r369, 0;
	@%p36 bra 	$L__BB1_75;
	mov.b32 	%r367, 0;
	add.u64 	%rd86, %SP, 0;
	mov.u64 	%rd88, $str$1;
$L__BB1_72:
	.pragma "nounroll";
	setp.eq.s32 	%p37, %r1, 1;
	@%p37 bra 	$L__BB1_74;
	mul.wide.u32 	%rd84, %r367, 4;
	add.s64 	%rd85, %rd41, %rd84;
	ld.u32 	%r144, [%rd85];
	cvta.to.local.u64 	%rd87, %rd86;
	st.local.v2.u32 	[%rd87], {%r1, %r367};
	st.local.u32 	[%rd87+8], %r144;
	cvta.global.u64 	%rd89, %rd88;
	{ // callseq 31, 0
	.param .b64 param0;
	st.param.b64 	[param0], %rd89;
	.param .b64 param1;
	st.param.b64 	[param1], %rd86;
	.param .b32 retval0;
	call.uni (retval0), 
	vprintf, 
	(
	param0, 
	param1
	);
	ld.param.b32 	%r145, [retval0];
	} // callseq 31
	add.s32 	%r147, %r367, 1;
	ld.u32 	%r148, [%rd85+4];
	st.local.v2.u32 	[%rd87], {%r1, %r147};
	st.local.u32 	[%rd87+8], %r148;
	{ // callseq 32, 0
	.param .b64 param0;
	st.param.b64 	[param0], %rd89;
	.param .b64 param1;
	st.param.b64 	[param1], %rd86;
	.param .b32 retval0;
	call.uni (retval0), 
	vprintf, 
	(
	param0, 
	param1
	);
	ld.param.b32 	%r149, [retval0];
	} // callseq 32
	add.s32 	%r151, %r367, 2;
	ld.u32 	%r152, [%rd85+8];
	st.local.v2.u32 	[%rd87], {%r1, %r151};
	st.local.u32 	[%rd87+8], %r152;
	{ // callseq 33, 0
	.param .b64 param0;
	st.param.b64 	[param0], %rd89;
	.param .b64 param1;
	st.param.b64 	[param1], %rd86;
	.param .b32 retval0;
	call.uni (retval0), 
	vprintf, 
	(
	param0, 
	param1
	);
	ld.param.b32 	%r153, [retval0];
	} // callseq 33
	add.s32 	%r155, %r367, 3;
	ld.u32 	%r156, [%rd85+12];
	st.local.v2.u32 	[%rd87], {%r1, %r155};
	st.local.u32 	[%rd87+8], %r156;
	{ // callseq 34, 0
	.param .b64 param0;
	st.param.b64 	[param0], %rd89;
	.param .b64 param1;
	st.param.b64 	[param1], %rd86;
	.param .b32 retval0;
	call.uni (retval0), 
	vprintf, 
	(
	param0, 
	param1
	);
	ld.param.b32 	%r157, [retval0];
	} // callseq 34
	add.s32 	%r159, %r367, 4;
	ld.u32 	%r160, [%rd85+16];
	st.local.v2.u32 	[%rd87], {%r1, %r159};
	st.local.u32 	[%rd87+8], %r160;
	{ // callseq 35, 0
	.param .b64 param0;
	st.param.b64 	[param0], %rd89;
	.param .b64 param1;
	st.param.b64 	[param1], %rd86;
	.param .b32 retval0;
	call.uni (retval0), 
	vprintf, 
	(
	param0, 
	param1
	);
	ld.param.b32 	%r161, [retval0];
	} // callseq 35
	add.s32 	%r163, %r367, 5;
	ld.u32 	%r164, [%rd85+20];
	st.local.v2.u32 	[%rd87], {%r1, %r163};
	st.local.u32 	[%rd87+8], %r164;
	{ // callseq 36, 0
	.param .b64 param0;
	st.param.b64 	[param0], %rd89;
	.param .b64 param1;
	st.param.b64 	[param1], %rd86;
	.param .b32 retval0;
	call.uni (retval0), 
	vprintf, 
	(
	param0, 
	param1
	);
	ld.param.b32 	%r165, [retval0];
	} // callseq 36
	add.s32 	%r167, %r367, 6;
	ld.u32 	%r168, [%rd85+24];
	st.local.v2.u32 	[%rd87], {%r1, %r167};
	st.local.u32 	[%rd87+8], %r168;
	{ // callseq 37, 0
	.param .b64 param0;
	st.param.b64 	[param0], %rd89;
	.param .b64 param1;
	st.param.b64 	[param1], %rd86;
	.param .b32 retval0;
	call.uni (retval0), 
	vprintf, 
	(
	param0, 
	param1
	);
	ld.param.b32 	%r169, [retval0];
	} // callseq 37
	add.s32 	%r171, %r367, 7;
	ld.u32 	%r172, [%rd85+28];
	st.local.v2.u32 	[%rd87], {%r1, %r171};
	st.local.u32 	[%rd87+8], %r172;
	{ // callseq 38, 0
	.param .b64 param0;
	st.param.b64 	[param0], %rd89;
	.param .b64 param1;
	st.param.b64 	[param1], %rd86;
	.param .b32 retval0;
	call.uni (retval0), 
	vprintf, 
	(
	param0, 
	param1
	);
	ld.param.b32 	%r173, [retval0];
	} // callseq 38
	add.s32 	%r175, %r367, 8;
	ld.u32 	%r176, [%rd85+32];
	st.local.v2.u32 	[%rd87], {%r1, %r175};
	st.local.u32 	[%rd87+8], %r176;
	{ // callseq 39, 0
	.param .b64 param0;
	st.param.b64 	[param0], %rd89;
	.param .b64 param1;
	st.param.b64 	[param1], %rd86;
	.param .b32 retval0;
	call.uni (retval0), 
	vprintf, 
	(
	param0, 
	param1
	);
	ld.param.b32 	%r177, [retval0];
	} // callseq 39
	add.s32 	%r179, %r367, 9;
	ld.u32 	%r180, [%rd85+36];
	st.local.v2.u32 	[%rd87], {%r1, %r179};
	st.local.u32 	[%rd87+8], %r180;
	{ // callseq 40, 0
	.param .b64 param0;
	st.param.b64 	[param0], %rd89;
	.param .b64 param1;
	st.param.b64 	[param1], %rd86;
	.param .b32 retval0;
	call.uni (retval0), 
	vprintf, 
	(
	param0, 
	param1
	);
	ld.param.b32 	%r181, [retval0];
	} // callseq 40
	add.s32 	%r183, %r367, 10;
	ld.u32 	%r184, [%rd85+40];
	st.local.v2.u32 	[%rd87], {%r1, %r183};
	st.local.u32 	[%rd87+8], %r184;
	{ // callseq 41, 0
	.param .b64 param0;
	st.param.b64 	[param0], %rd89;
	.param .b64 param1;
	st.param.b64 	[param1], %rd86;
	.param .b32 retval0;
	call.uni (retval0), 
	vprintf, 
	(
	param0, 
	param1
	);
	ld.param.b32 	%r185, [retval0];
	} // callseq 41
	add.s32 	%r187, %r367, 11;
	ld.u32 	%r188, [%rd85+44];
	st.local.v2.u32 	[%rd87], {%r1, %r187};
	st.local.u32 	[%rd87+8], %r188;
	{ // callseq 42, 0
	.param .b64 param0;
	st.param.b64 	[param0], %rd89;
	.param .b64 param1;
	st.param.b64 	[param1], %rd86;
	.param .b32 retval0;
	call.uni (retval0), 
	vprintf, 
	(
	param0, 
	param1
	);
	ld.param.b32 	%r189, [retval0];
	} // callseq 42
	add.s32 	%r191, %r367, 12;
	ld.u32 	%r192, [%rd85+48];
	st.local.v2.u32 	[%rd87], {%r1, %r191};
	st.local.u32 	[%rd87+8], %r192;
	{ // callseq 43, 0
	.param .b64 param0;
	st.param.b64 	[param0], %rd89;
	.param .b64 param1;
	st.param.b64 	[param1], %rd86;
	.param .b32 retval0;
	call.uni (retval0), 
	vprintf, 
	(
	param0, 
	param1
	);
	ld.param.b32 	%r193, [retval0];
	} // callseq 43
	add.s32 	%r195, %r367, 13;
	ld.u32 	%r196, [%rd85+52];
	st.local.v2.u32 	[%rd87], {%r1, %r195};
	st.local.u32 	[%rd87+8], %r196;
	{ // callseq 44, 0
	.param .b64 param0;
	st.param.b64 	[param0], %rd89;
	.param .b64 param1;
	st.param.b64 	[param1], %rd86;
	.param .b32 retval0;
	call.uni (retval0), 
	vprintf, 
	(
	param0, 
	param1
	);
	ld.param.b32 	%r197, [retval0];
	} // callseq 44
	add.s32 	%r199, %r367, 14;
	ld.u32 	%r200, [%rd85+56];
	st.local.v2.u32 	[%rd87], {%r1, %r199};
	st.local.u32 	[%rd87+8], %r200;
	{ // callseq 45, 0
	.param .b64 param0;
	st.param.b64 	[param0], %rd89;
	.param .b64 param1;
	st.param.b64 	[param1], %rd86;
	.param .b32 retval0;
	call.uni (retval0), 
	vprintf, 
	(
	param0, 
	param1
	);
	ld.param.b32 	%r201, [retval0];
	} // callseq 45
	add.s32 	%r203, %r367, 15;
	ld.u32 	%r204, [%rd85+60];
	st.local.v2.u32 	[%rd87], {%r1, %r203};
	st.local.u32 	[%rd87+8], %r204;
	{ // callseq 46, 0
	.param .b64 param0;
	st.param.b64 	[param0], %rd89;
	.param .b64 param1;
	st.param.b64 	[param1], %rd86;
	.param .b32 retval0;
	call.uni (retval0), 
	vprintf, 
	(
	param0, 
	param1
	);
	ld.param.b32 	%r205, [retval0];
	} // callseq 46
$L__BB1_74:
	ld.param.u32 	%r332, [_Z12shortestPathPii_param_1];
	add.s32 	%r367, %r367, 16;
	and.b32  	%r369, %r332, 2147483632;
	setp.ne.s32 	%p38, %r367, %r369;
	@%p38 bra 	$L__BB1_72;
$L__BB1_75:
	setp.eq.s32 	%p39, %r35, 0;
	@%p39 bra 	$L__BB1_90;
	add.u64 	%rd90, %SP, 0;
	add.u64 	%rd24, %SPL, 0;
	setp.lt.u32 	%p40, %r35, 8;
	@%p40 bra 	$L__BB1_80;
	setp.eq.s32 	%p41, %r1, 1;
	@%p41 bra 	$L__BB1_79;
	mul.wide.u32 	%rd91, %r369, 4;
	add.s64 	%rd92, %rd41, %rd91;
	ld.u32 	%r207, [%rd92];
	st.local.v2.u32 	[%rd24], {%r1, %r369};
	st.local.u32 	[%rd24+8], %r207;
	mov.u64 	%rd93, $str$1;
	cvta.global.u64 	%rd94, %rd93;
	{ // callseq 47, 0
	.param .b64 param0;
	st.param.b64 	[param0], %rd94;
	.param .b64 param1;
	st.param.b64 	[param1], %rd90;
	.param .b32 retval0;
	call.uni (retval0), 
	vprintf, 
	(
	param0, 
	param1
	);
	ld.param.b32 	%r208, [retval0];
	} // callseq 47
	add.s32 	%r210, %r369, 1;
	ld.u32 	%r211, [%rd92+4];
	st.local.v2.u32 	[%rd24], {%r1, %r210};
	st.local.u32 	[%rd24+8], %r211;
	{ // callseq 48, 0
	.param .b64 param0;
	st.param.b64 	[param0], %rd94;
	.param .b64 param1;
	st.param.b64 	[param1], %rd90;
	.param .b32 retval0;
	call.uni (retval0), 
	vprintf, 
	(
	param0, 
	param1
	);
	ld.param.b32 	%r212, [retval0];
	} // callseq 48
	add.s32 	%r214, %r369, 2;
	ld.u32 	%r215, [%rd92+8];
	st.local.v2.u32 	[%rd24], {%r1, %r214};
	st.local.u32 	[%rd24+8], %r215;
	{ // callseq 49, 0
	.param .b64 param0;
	st.param.b64 	[param0], %rd94;
	.param .b64 param1;
	st.param.b64 	[param1], %rd90;
	.param .b32 retval0;
	call.uni (retval0), 
	vprintf, 
	(
	param0, 
	param1
	);
	ld.param.b32 	%r216, [retval0];
	} // callseq 49
	add.s32 	%r218, %r369, 3;
	ld.u32 	%r219, [%rd92+12];
	st.local.v2.u32 	[%rd24], {%r1, %r218};
	st.local.u32 	[%rd24+8], %r219;
	{ // callseq 50, 0
	.param .b64 param0;
	st.param.b64 	[param0], %rd94;
	.param .b64 param1;
	st.param.b64 	[param1], %rd90;
	.param .b32 retval0;
	call.uni (retval0), 
	vprintf, 
	(
	param0, 
	param1
	);
	ld.param.b32 	%r220, [retval0];
	} // callseq 50
	add.s32 	%r222, %r369, 4;
	ld.u32 	%r223, [%rd92+16];
	st.local.v2.u32 	[%rd24], {%r1, %r222};
	st.local.u32 	[%rd24+8], %r223;
	{ // callseq 51, 0
	.param .b64 param0;
	st.param.b64 	[param0], %rd94;
	.param .b64 param1;
	st.param.b64 	[param1], %rd90;
	.param .b32 retval0;
	call.uni (retval0), 
	vprintf, 
	(
	param0, 
	param1
	);
	ld.param.b32 	%r224, [retval0];
	} // callseq 51
	add.s32 	%r226, %r369, 5;
	ld.u32 	%r227, [%rd92+20];
	st.local.v2.u32 	[%rd24], {%r1, %r226};
	st.local.u32 	[%rd24+8], %r227;
	{ // callseq 52, 0
	.param .b64 param0;
	st.param.b64 	[param0], %rd94;
	.param .b64 param1;
	st.param.b64 	[param1], %rd90;
	.param .b32 retval0;
	call.uni (retval0), 
	vprintf, 
	(
	param0, 
	param1
	);
	ld.param.b32 	%r228, [retval0];
	} // callseq 52
	add.s32 	%r230, %r369, 6;
	ld.u32 	%r231, [%rd92+24];
	st.local.v2.u32 	[%rd24], {%r1, %r230};
	st.local.u32 	[%rd24+8], %r231;
	{ // callseq 53, 0
	.param .b64 param0;
	st.param.b64 	[param0], %rd94;
	.param .b64 param1;
	st.param.b64 	[param1], %rd90;
	.param .b32 retval0;
	call.uni (retval0), 
	vprintf, 
	(
	param0, 
	param1
	);
	ld.param.b32 	%r232, [retval0];
	} // callseq 53
	add.s32 	%r234, %r369, 7;
	ld.u32 	%r235, [%rd92+28];
	st.local.v2.u32 	[%rd24], {%r1, %r234};
	st.local.u32 	[%rd24+8], %r235;
	{ // callseq 54, 0
	.param .b64 param0;
	st.param.b64 	[param0], %rd94;
	.param .b64 param1;
	st.param.b64 	[param1], %rd90;
	.param .b32 retval0;
	call.uni (retval0), 
	vprintf, 
	(
	param0, 
	param1
	);
	ld.param.b32 	%r236, [retval0];
	} // callseq 54
$L__BB1_79:
	add.s32 	%r369, %r369, 8;
$L__BB1_80:
	setp.eq.s32 	%p42, %r18, 0;
	@%p42 bra 	$L__BB1_90;
	setp.lt.u32 	%p43, %r18, 4;
	@%p43 bra 	$L__BB1_85;
	setp.eq.s32 	%p44, %r1, 1;
	@%p44 bra 	$L__BB1_84;
	mul.wide.u32 	%rd96, %r369, 4;
	add.s64 	%rd97, %rd41, %rd96;
	ld.u32 	%r238, [%rd97];
	st.local.v2.u32 	[%rd24], {%r1, %r369};
	st.local.u32 	[%rd24+8], %r238;
	mov.u64 	%rd98, $str$1;
	cvta.global.u64 	%rd99, %rd98;
	{ // callseq 55, 0
	.param .b64 param0;
	st.param.b64 	[param0], %rd99;
	.param .b64 param1;
	st.param.b64 	[param1], %rd90;
	.param .b32 retval0;
	call.uni (retval0), 
	vprintf, 
	(
	param0, 
	param1
	);
	ld.param.b32 	%r239, [retval0];
	} // callseq 55
	add.s32 	%r241, %r369, 1;
	ld.u32 	%r242, [%rd97+4];
	st.local.v2.u32 	[%rd24], {%r1, %r241};
	st.local.u32 	[%rd24+8], %r242;
	{ // callseq 56, 0
	.param .b64 param0;
	st.param.b64 	[param0], %rd99;
	.param .b64 param1;
	st.param.b64 	[param1], %rd90;
	.param .b32 retval0;
	call.uni (retval0), 
	vprintf, 
	(
	param0, 
	param1
	);
	ld.param.b32 	%r243, [retval0];
	} // callseq 56
	add.s32 	%r245, %r369, 2;
	ld.u32 	%r246, [%rd97+8];
	st.local.v2.u32 	[%rd24], {%r1, %r245};
	st.local.u32 	[%rd24+8], %r246;
	{ // callseq 57, 0
	.param .b64 param0;
	st.param.b64 	[param0], %rd99;
	.param .b64 param1;
	st.param.b64 	[param1], %rd90;
	.param .b32 retval0;
	call.uni (retval0), 
	vprintf, 
	(
	param0, 
	param1
	);
	ld.param.b32 	%r247, [retval0];
	} // callseq 57
	add.s32 	%r249, %r369, 3;
	ld.u32 	%r250, [%rd97+12];
	st.local.v2.u32 	[%rd24], {%r1, %r249};
	st.local.u32 	[%rd24+8], %r250;
	{ // callseq 58, 0
	.param .b64 param0;
	st.param.b64 	[param0], %rd99;
	.param .b64 param1;
	st.param.b64 	[param1], %rd90;
	.param .b32 retval0;
	call.uni (retval0), 
	vprintf, 
	(
	param0, 
	param1
	);
	ld.param.b32 	%r251, [retval0];
	} // callseq 58
$L__BB1_84:
	add.s32 	%r369, %r369, 4;
$L__BB1_85:
	setp.eq.s32 	%p45, %r26, 0;
	@%p45 bra 	$L__BB1_90;
	mul.wide.u32 	%rd101, %r369, 4;
	add.s64 	%rd124, %rd41, %rd101;
	neg.s32 	%r371, %r26;
	mov.u64 	%rd102, $str$1;
$L__BB1_87:
	.pragma "nounroll";
	setp.eq.s32 	%p46, %r1, 1;
	@%p46 bra 	$L__BB1_89;
	ld.u32 	%r253, [%rd124];
	st.local.v2.u32 	[%rd24], {%r1, %r369};
	st.local.u32 	[%rd24+8], %r253;
	cvta.global.u64 	%rd103, %rd102;
	{ // callseq 59, 0
	.param .b64 param0;
	st.param.b64 	[param0], %rd103;
	.param .b64 param1;
	st.param.b64 	[param1], %rd90;
	.param .b32 retval0;
	call.uni (retval0), 
	vprintf, 
	(
	param0, 
	param1
	);
	ld.param.b32 	%r254, [retval0];
	} // callseq 59
$L__BB1_89:
	add.s32 	%r369, %r369, 1;
	add.s64 	%rd124, %rd124, 4;
	add.s32 	%r371, %r371, 1;
	setp.ne.s32 	%p47, %r371, 0;
	@%p47 bra 	$L__BB1_87;
$L__BB1_90:
	ret;
$L__BB1_91:
	setp.lt.u32 	%p48, %r17, 3;
	mov.b32 	%r349, 5;
	mov.b32 	%r358, 0;
	mov.u32 	%r350, %r1;
	@%p48 bra 	$L__BB1_102;
	mov.b32 	%r349, 5;
	mov.b32 	%r346, 0;
	mov.u32 	%r350, %r1;
$L__BB1_93:
	cvt.u64.u32 	%rd105, %r346;
	add.s64 	%rd15, %rd29, %rd105;
	ld.u8 	%rs22, [%rd15];
	setp.eq.s16 	%p49, %rs22, 1;
	mul.wide.u32 	%rd106, %r346, 4;
	add.s64 	%rd16, %rd41, %rd106;
	@%p49 bra 	$L__BB1_95;
	ld.u32 	%r261, [%rd16];
	setp.ne.s32 	%p50, %r261, -1;
	setp.lt.s32 	%p51, %r261, %r349;
	and.pred  	%p52, %p50, %p51;
	selp.b32 	%r349, %r261, %r349, %p52;
	selp.b32 	%r350, %r346, %r350, %p52;
$L__BB1_95:
	ld.u8 	%rs23, [%rd15+1];
	setp.eq.s16 	%p53, %rs23, 1;
	@%p53 bra 	$L__BB1_97;
	add.s32 	%r263, %r346, 1;
	ld.u32 	%r264, [%rd16+4];
	setp.ne.s32 	%p54, %r264, -1;
	setp.lt.s32 	%p55, %r264, %r349;
	and.pred  	%p56, %p54, %p55;
	selp.b32 	%r349, %r264, %r349, %p56;
	selp.b32 	%r350, %r263, %r350, %p56;
$L__BB1_97:
	ld.u8 	%rs24, [%rd15+2];
	setp.eq.s16 	%p57, %rs24, 1;
	@%p57 bra 	$L__BB1_99;
	add.s32 	%r266, %r346, 2;
	ld.u32 	%r267, [%rd16+8];
	setp.ne.s32 	%p58, %r267, -1;
	setp.lt.s32 	%p59, %r267, %r349;
	and.pred  	%p60, %p58, %p59;
	selp.b32 	%r349, %r267, %r349, %p60;
	selp.b32 	%r350, %r266, %r350, %p60;
$L__BB1_99:
	ld.u8 	%rs25, [%rd15+3];
	setp.eq.s16 	%p61, %rs25, 1;
	@%p61 bra 	$L__BB1_101;
	add.s32 	%r269, %r346, 3;
	ld.u32 	%r270, [%rd16+12];
	setp.ne.s32 	%p62, %r270, -1;
	setp.lt.s32 	%p63, %r270, %r349;
	and.pred  	%p64, %p62, %p63;
	selp.b32 	%r349, %r270, %r349, %p64;
	selp.b32 	%r350, %r269, %r350, %p64;
$L__BB1_101:
	add.s32 	%r346, %r346, 4;
	setp.ne.s32 	%p65, %r346, %r27;
	mov.u32 	%r358, %r27;
	@%p65 bra 	$L__BB1_93;
$L__BB1_102:
	setp.eq.s32 	%p66, %r26, 0;
	@%p66 bra 	$L__BB1_112;
	cvt.u64.u32 	%rd107, %r358;
	add.s64 	%rd17, %rd29, %rd107;
	ld.u8 	%rs26, [%rd17];
	setp.eq.s16 	%p67, %rs26, 1;
	mul.wide.u32 	%rd108, %r358, 4;
	add.s64 	%rd18, %rd41, %rd108;
	@%p67 bra 	$L__BB1_105;
	ld.u32 	%r272, [%rd18];
	setp.ne.s32 	%p68, %r272, -1;
	setp.lt.s32 	%p69, %r272, %r349;
	and.pred  	%p70, %p68, %p69;
	selp.b32 	%r349, %r272, %r349, %p70;
	selp.b32 	%r350, %r358, %r350, %p70;
$L__BB1_105:
	setp.eq.s32 	%p71, %r26, 1;
	@%p71 bra 	$L__BB1_112;
	ld.u8 	%rs27, [%rd17+1];
	setp.eq.s16 	%p72, %rs27, 1;
	@%p72 bra 	$L__BB1_108;
	ld.u32 	%r274, [%rd18+4];
	setp.ne.s32 	%p73, %r274, -1;
	setp.lt.s32 	%p74, %r274, %r349;
	and.pred  	%p75, %p73, %p74;
	selp.b32 	%r349, %r274, %r349, %p75;
	add.s32 	%r276, %r358, 1;
	selp.b32 	%r350, %r276, %r350, %p75;
$L__BB1_108:
	setp.eq.s32 	%p76, %r26, 2;
	@%p76 bra 	$L__BB1_112;
	ld.u8 	%rs28, [%rd17+2];
	setp.eq.s16 	%p77, %rs28, 1;
	@%p77 bra 	$L__BB1_112;
	ld.u32 	%r69, [%rd18+8];
	setp.eq.s32 	%p78, %r69, -1;
	@%p78 bra 	$L__BB1_112;
	setp.lt.s32 	%p79, %r69, %r349;
	add.s32 	%r277, %r358, 2;
	selp.b32 	%r350, %r277, %r350, %p79;
$L__BB1_112:
	ld.param.u32 	%r333, [_Z12shortestPathPii_param_1];
	setp.lt.u32 	%p80, %r17, 3;
	cvt.u64.u32 	%rd109, %r350;
	add.s64 	%rd110, %rd29, %rd109;
	mov.b16 	%rs29, 1;
	st.u8 	[%rd110], %rs29;
	mul.lo.s32 	%r72, %r350, %r333;
	mul.wide.u32 	%rd111, %r350, 4;
	add.s64 	%rd19, %rd41, %rd111;
	mov.b32 	%r344, 0;
	@%p80 bra 	$L__BB1_55;
	mov.b32 	%r366, 0;
$L__BB1_114:
	cvt.u64.u32 	%rd20, %r366;
	add.s64 	%rd21, %rd29, %rd20;
	ld.u8 	%rs30, [%rd21];
	setp.eq.s16 	%p81, %rs30, 1;
	mul.wide.u32 	%rd112, %r366, 4;
	add.s64 	%rd22, %rd41, %rd112;
	@%p81 bra 	$L__BB1_117;
	cvt.u32.u64 	%r280, %rd20;
	add.s32 	%r281, %r280, %r72;
	mul.wide.u32 	%rd113, %r281, 4;
	add.s64 	%rd114, %rd1, %rd113;
	ld.global.u32 	%r282, [%rd114];
	ld.u32 	%r283, [%rd22];
	ld.u32 	%r284, [%rd19];
	add.s32 	%r74, %r284, %r282;
	setp.le.s32 	%p82, %r283, %r74;
	@%p82 bra 	$L__BB1_117;
	st.u32 	[%rd22], %r74;
$L__BB1_117:
	ld.u8 	%rs31, [%rd21+1];
	setp.eq.s16 	%p83, %rs31, 1;
	cvt.u64.u32 	%rd115, %r72;
	add.s64 	%rd116, %rd20, %rd115;
	shl.b64 	%rd117, %rd116, 2;
	add.s64 	%rd23, %rd1, %rd117;
	@%p83 bra 	$L__BB1_120;
	ld.global.u32 	%r285, [%rd23+4];
	ld.u32 	%r286, [%rd22+4];
	ld.u32 	%r287, [%rd19];
	add.s32 	%r75, %r287, %r285;
	setp.le.s32 	%p84, %r286, %r75;
	@%p84 bra 	$L__BB1_120;
	st.u32 	[%rd22+4], %r75;
$L__BB1_120:
	ld.u8 	%rs32, [%rd21+2];
	setp.eq.s16 	%p85, %rs32, 1;
	@%p85 bra 	$L__BB1_123;
	ld.global.u32 	%r288, [%rd23+8];
	ld.u32 	%r289, [%rd22+8];
	ld.u32 	%r290, [%rd19];
	add.s32 	%r76, %r290, %r288;
	setp.le.s32 	%p86, %r289, %r76;
	@%p86 bra 	$L__BB1_123;
	st.u32 	[%rd22+8], %r76;
$L__BB1_123:
	ld.u8 	%rs33, [%rd21+3];
	setp.eq.s16 	%p87, %rs33, 1;
	@%p87 bra 	$L__BB1_126;
	ld.global.u32 	%r291, [%rd23+12];
	ld.u32 	%r292, [%rd22+12];
	ld.u32 	%r293, [%rd19];
	add.s32 	%r77, %r293, %r291;
	setp.le.s32 	%p88, %r292, %r77;
	@%p88 bra 	$L__BB1_126;
	st.u32 	[%rd22+12], %r77;
$L__BB1_126:
	cvt.u32.u64 	%r294, %rd20;
	add.s32 	%r366, %r294, 4;
	setp.eq.s32 	%p89, %r366, %r27;
	mov.u32 	%r344, %r27;
	@%p89 bra 	$L__BB1_55;
	bra.uni 	$L__BB1_114;

}


// ===== COMPILED SASS (sm_100) =====

	.target	sm_100

	.elftype	@"ET_EXEC"


//--------------------- .note.nv.tkinfo           --------------------------
	.section	.note.nv.tkinfo,"",@"SHT_NOTE"
	.sectionflags	@"SHF_NOTE_NV_TKINFO"
	.tkinfo
        /*0018*/ 	.word	0x00000002
        /*0030*/ 	.string	""
        /*0030*/ 	.string	"ptxas"
        /*0030*/ 	.string	"Cuda compilation tools, release 13.0, V13.0.88"
        /*0030*/ 	.string	"Build cuda_13.0.r13.0/compiler.36424714_0"
        /*0030*/ 	.string	"-arch sm_100 -m 64 "



//--------------------- .note.nv.cuinfo           --------------------------
	.section	.note.nv.cuinfo,"",@"SHT_NOTE"
	.sectionflags	@"SHF_NOTE_NV_CUINFO"
        /*0018*/ 	.short	0x0002
        /*001a*/ 	.short	0x0064
        /*001c*/ 	.short	0x0082
	.zero		2


//--------------------- .nv.info                  --------------------------
	.section	.nv.info,"",@"SHT_CUDA_INFO"
	.align	4


	//----- nvinfo : EIATTR_REGCOUNT
	.align		4
        /*0000*/ 	.byte	0x04, 0x2f
        /*0002*/ 	.short	(.L_3 - .L_2)
	.align		4
.L_2:
        /*0004*/ 	.word	index@(_Z20printThreadMatrixRowPii)
        /*0008*/ 	.word	0x00000020


	//----- nvinfo : EIATTR_FRAME_SIZE
	.align		4
.L_3:
        /*000c*/ 	.byte	0x04, 0x11
        /*000e*/ 	.short	(.L_5 - .L_4)
	.align		4
.L_4:
        /*0010*/ 	.word	index@(_Z20printThreadMatrixRowPii)
        /*0014*/ 	.word	0x00000010


	//----- nvinfo : EIATTR_REGCOUNT
	.align		4
.L_5:
        /*0018*/ 	.byte	0x04, 0x2f
        /*001a*/ 	.short	(.L_7 - .L_6)
	.align		4
.L_6:
        /*001c*/ 	.word	index@(_Z12shortestPathPii)
        /*0020*/ 	.word	0x00000022


	//----- nvinfo : EIATTR_FRAME_SIZE
	.align		4
.L_7:
        /*0024*/ 	.byte	0x04, 0x11
        /*0026*/ 	.short	(.L_9 - .L_8)
	.align		4
.L_8:
        /*0028*/ 	.word	index@(_Z12shortestPathPii)
        /*002c*/ 	.word	0x00000010


	//----- nvinfo : EIATTR_MIN_STACK_SIZE
	.align		4
.L_9:
        /*0030*/ 	.byte	0x04, 0x12
        /*0032*/ 	.short	(.L_11 - .L_10)
	.align		4
.L_10:
        /*0034*/ 	.word	index@(_Z12shortestPathPii)
        /*0038*/ 	.word	0x00000010


	//----- nvinfo : EIATTR_MIN_STACK_SIZE
	.align		4
.L_11:
        /*003c*/ 	.byte	0x04, 0x12
        /*003e*/ 	.short	(.L_13 - .L_12)
	.align		4
.L_12:
        /*0040*/ 	.word	index@(_Z20printThreadMatrixRowPii)
        /*0044*/ 	.word	0x00000010
.L_13:


//--------------------- .nv.compat                --------------------------
	.section	.nv.compat,"",@"SHT_CUDA_COMPAT_INFO"
	.align	4
        /*0000*/ 	.byte	0x02, 0x09, 0x00, 0x00, 0x02, 0x02, 0x01, 0x00, 0x02, 0x05, 0x05, 0x00, 0x03, 0x07, 0x01, 0x01
        /*0010*/ 	.byte	0x02, 0x03, 0x00, 0x00, 0x02, 0x06, 0x01, 0x00, 0x04, 0x0b, 0x08, 0x00, 0x09, 0x00, 0x00, 0x00
        /*0020*/ 	.byte	0x00, 0x00, 0x00, 0x00


//--------------------- .nv.info._Z12shortestPathPii --------------------------
	.section	.nv.info._Z12shortestPathPii,"",@"SHT_CUDA_INFO"
	.sectionflags	@""
	.align	4


	//----- nvinfo : EIATTR_CUDA_API_VERSION
	.align		4
        /*0000*/ 	.byte	0x04, 0x37
        /*0002*/ 	.short	(.L_15 - .L_14)
.L_14:
        /*0004*/ 	.word	0x00000082


	//----- nvinfo : EIATTR_KPARAM_INFO
	.align		4
.L_15:
        /*0008*/ 	.byte	0x04, 0x17
        /*000a*/ 	.short	(.L_17 - .L_16)
.L_16:
        /*000c*/ 	.word	0x00000000
        /*0010*/ 	.short	0x0001
        /*0012*/ 	.short	0x0008
        /*0014*/ 	.byte	0x00, 0xf0, 0x11, 0x00


	//----- nvinfo : EIATTR_KPARAM_INFO
	.align		4
.L_17:
        /*0018*/ 	.byte	0x04, 0x17
        /*001a*/ 	.short	(.L_19 - .L_18)
.L_18:
        /*001c*/ 	.word	0x00000000
        /*0020*/ 	.short	0x0000
        /*0022*/ 	.short	0x0000
        /*0024*/ 	.byte	0x00, 0xf5, 0x21, 0x00


	//----- nvinfo : EIATTR_SPARSE_MMA_MASK
	.align		4
.L_19:
        /*0028*/ 	.byte	0x03, 0x50
        /*002a*/ 	.short	0x0000


	//----- nvinfo : EIATTR_MAXREG_COUNT
	.align		4
        /*002c*/ 	.byte	0x03, 0x1b
        /*002e*/ 	.short	0x00ff


	//----- nvinfo : EIATTR_EXTERNS
	.align		4
        /*0030*/ 	.byte	0x04, 0x0f
        /*0032*/ 	.short	(.L_21 - .L_20)


	//   ....[0]....
	.align		4
.L_20:
        /*0034*/ 	.word	index@(vprintf)


	//   ....[1]....
	.align		4
        /*0038*/ 	.word	index@(malloc)


	//----- nvinfo : EIATTR_MERCURY_ISA_VERSION
	.align		4
.L_21:
        /*003c*/ 	.byte	0x03, 0x5f
        /*003e*/ 	.short	0x0101


	//----- nvinfo : EIATTR_VRC_CTA_INIT_COUNT
	.align		4
        /*0040*/ 	.byte	0x02, 0x4a
	.zero		1
	.zero		1


	//----- nvinfo : EIATTR_SYSCALL_OFFSETS
	.align		4
        /*0044*/ 	.byte	0x04, 0x46
        /*0046*/ 	.short	(.L_23 - .L_22)


	//   ....[0]....
.L_22:
        /*0048*/ 	.word	0x000000e0


	//   ....[1]....
        /*004c*/ 	.word	0x00000a20


	//   ....[2]....
        /*0050*/ 	.word	0x00002db0


	//   ....[3]....
        /*0054*/ 	.word	0x00002ec0


	//   ....[4]....
        /*0058*/ 	.word	0x00002fb0


	//   ....[5]....
        /*005c*/ 	.word	0x000030a0


	//   ....[6]....
        /*0060*/ 	.word	0x00003190


	//   ....[7]....
        /*0064*/ 	.word	0x00003280


	//   ....[8]....
        /*0068*/ 	.word	0x00003370


	//   ....[9]....
        /*006c*/ 	.word	0x00003460


	//   ....[10]....
        /*0070*/ 	.word	0x00003550


	//   ....[11]....
        /*0074*/ 	.word	0x00003640


	//   ....[12]....
        /*0078*/ 	.word	0x00003730


	//   ....[13]....
        /*007c*/ 	.word	0x00003820


	//   ....[14]....
        /*0080*/ 	.word	0x00003910


	//   ....[15]....
        /*0084*/ 	.word	0x00003a00


	//   ....[16]....
        /*0088*/ 	.word	0x00003af0


	//   ....[17]....
        /*008c*/ 	.word	0x00003be0


	//   ....[18]....
        /*0090*/ 	.word	0x00003dc0


	//   ....[19]....
        /*0094*/ 	.word	0x00003ec0


	//   ....[20]....
        /*0098*/ 	.word	0x00003fb0


	//   ....[21]....
        /*009c*/ 	.word	0x000040a0


	//   ....[22]....
        /*00a0*/ 	.word	0x00004190


	//   ....[23]....
        /*00a4*/ 	.word	0x00004280


	//   ....[24]....
        /*00a8*/ 	.word	0x00004370


	//   ....[25]....
        /*00ac*/ 	.word	0x00004460


	//   ....[26]....
        /*00b0*/ 	.word	0x00004600


	//   ....[27]....
        /*00b4*/ 	.word	0x000046f0


	//   ....[28]....
        /*00b8*/ 	.word	0x000047e0


	//   ....[29]....
        /*00bc*/ 	.word	0x000048d0


	//   ....[30]....
        /*00c0*/ 	.word	0x00004ab0


	//----- nvinfo : EIATTR_EXIT_INSTR_OFFSETS
	.align		4
.L_23:
        /*00c4*/ 	.byte	0x04, 0x1c
        /*00c6*/ 	.short	(.L_25 - .L_24)


	//   ....[0]....
.L_24:
        /*00c8*/ 	.word	0x00000a60


	//   ....[1]....
        /*00cc*/ 	.word	0x00003c80


	//   ....[2]....
        /*00d0*/ 	.word	0x000044c0


	//   ....[3]....
        /*00d4*/ 	.word	0x00004910


	//   ....[4]....
        /*00d8*/ 	.word	0x00004b20


	//----- nvinfo : EIATTR_CRS_STACK_SIZE
	.align		4
.L_25:
        /*00dc*/ 	.byte	0x04, 0x1e
        /*00de*/ 	.short	(.L_27 - .L_26)
.L_26:
        /*00e0*/ 	.word	0x00000000


	//----- nvinfo : EIATTR_CBANK_PARAM_SIZE
	.align		4
.L_27:
        /*00e4*/ 	.byte	0x03, 0x19
        /*00e6*/ 	.short	0x000c


	//----- nvinfo : EIATTR_PARAM_CBANK
	.align		4
        /*00e8*/ 	.byte	0x04, 0x0a
        /*00ea*/ 	.short	(.L_29 - .L_28)
	.align		4
.L_28:
        /*00ec*/ 	.word	index@(.nv.constant0._Z12shortestPathPii)
        /*00f0*/ 	.short	0x0380
        /*00f2*/ 	.short	0x000c


	//----- nvinfo : EIATTR_SW_WAR
	.align		4
.L_29:
        /*00f4*/ 	.byte	0x04, 0x36
        /*00f6*/ 	.short	(.L_31 - .L_30)
.L_30:
        /*00f8*/ 	.word	0x00000008
.L_31:


//--------------------- .nv.info._Z20printThreadMatrixRowPii --------------------------
	.section	.nv.info._Z20printThreadMatrixRowPii,"",@"SHT_CUDA_INFO"
	.sectionflags	@""
	.align	4


	//----- nvinfo : EIATTR_CUDA_API_VERSION
	.align		4
        /*0000*/ 	.byte	0x04, 0x37
        /*0002*/ 	.short	(.L_33 - .L_32)
.L_32:
        /*0004*/ 	.word	0x00000082


	//----- nvinfo : EIATTR_KPARAM_INFO
	.align		4
.L_33:
        /*0008*/ 	.byte	0x04, 0x17
        /*000a*/ 	.short	(.L_35 - .L_34)
.L_34:
        /*000c*/ 	.word	0x00000000
        /*0010*/ 	.short	0x0001
        /*0012*/ 	.short	0x0008
        /*0014*/ 	.byte	0x00, 0xf0, 0x11, 0x00


	//----- nvinfo : EIATTR_KPARAM_INFO
	.align		4
.L_35:
        /*0018*/ 	.byte	0x04, 0x17
        /*001a*/ 	.short	(.L_37 - .L_36)
.L_36:
        /*001c*/ 	.word	0x00000000
        /*0020*/ 	.short	0x0000
        /*0022*/ 	.short	0x0000
        /*0024*/ 	.byte	0x00, 0xf5, 0x21, 0x00


	//----- nvinfo : EIATTR_SPARSE_MMA_MASK
	.align		4
.L_37:
        /*0028*/ 	.byte	0x03, 0x50
        /*002a*/ 	.short	0x0000


	//----- nvinfo : EIATTR_MAXREG_COUNT
	.align		4
        /*002c*/ 	.byte	0x03, 0x1b
        /*002e*/ 	.short	0x00ff


	//----- nvinfo : EIATTR_EXTERNS
	.align		4
        /*0030*/ 	.byte	0x04, 0x0f
        /*0032*/ 	.short	(.L_39 - .L_38)


	//   ....[0]....
	.align		4
.L_38:
        /*0034*/ 	.word	index@(vprintf)


	//----- nvinfo : EIATTR_MERCURY_ISA_VERSION
	.align		4
.L_39:
        /*0038*/ 	.byte	0x03, 0x5f
        /*003a*/ 	.short	0x0101


	//----- nvinfo : EIATTR_VRC_CTA_INIT_COUNT
	.align		4
        /*003c*/ 	.byte	0x02, 0x4a
	.zero		1
	.zero		1


	//----- nvinfo : EIATTR_SYSCALL_OFFSETS
	.align		4
        /*0040*/ 	.byte	0x04, 0x46
        /*0042*/ 	.short	(.L_41 - .L_40)


	//   ....[0]....
.L_40:
        /*0044*/ 	.word	0x00000220


	//   ....[1]....
        /*0048*/ 	.word	0x000002f0


	//   ....[2]....
        /*004c*/ 	.word	0x000003c0


	//   ....[3]....
        /*0050*/ 	.word	0x00000490


	//   ....[4]....
        /*0054*/ 	.word	0x00000560


	//   ....[5]....
        /*0058*/ 	.word	0x00000630


	//   ....[6]....
        /*005c*/ 	.word	0x00000700


	//   ....[7]....
        /*0060*/ 	.word	0x000007d0


	//   ....[8]....
        /*0064*/ 	.word	0x000008a0


	//   ....[9]....
        /*0068*/ 	.word	0x00000970


	//   ....[10]....
        /*006c*/ 	.word	0x00000a40


	//   ....[11]....
        /*0070*/ 	.word	0x00000b10


	//   ....[12]....
        /*0074*/ 	.word	0x00000be0


	//   ....[13]....
        /*0078*/ 	.word	0x00000cb0


	//   ....[14]....
        /*007c*/ 	.word	0x00000d80


	//   ....[15]....
        /*0080*/ 	.word	0x00000e50


	//   ....[16]....
        /*0084*/ 	.word	0x00001010


	//   ....[17]....
        /*0088*/ 	.word	0x00001120


	//   ....[18]....
        /*008c*/ 	.word	0x000011e0


	//   ....[19]....
        /*0090*/ 	.word	0x000012a0


	//   ....[20]....
        /*0094*/ 	.word	0x00001360


	//   ....[21]....
        /*0098*/ 	.word	0x00001420


	//   ....[22]....
        /*009c*/ 	.word	0x000014e0


	//   ....[23]....
        /*00a0*/ 	.word	0x000015a0


	//   ....[24]....
        /*00a4*/ 	.word	0x00001710


	//   ....[25]....
        /*00a8*/ 	.word	0x00001820


	//   ....[26]....
        /*00ac*/ 	.word	0x000018e0


	//   ....[27]....
        /*00b0*/ 	.word	0x000019a0


	//   ....[28]....
        /*00b4*/ 	.word	0x00001b30


	//----- nvinfo : EIATTR_EXIT_INSTR_OFFSETS
	.align		4
.L_41:
        /*00b8*/ 	.byte	0x04, 0x1c
        /*00ba*/ 	.short	(.L_43 - .L_42)


	//   ....[0]....
.L_42:
        /*00bc*/ 	.word	0x00000060


	//   ....[1]....
        /*00c0*/ 	.word	0x00000ed0


	//   ....[2]....
        /*00c4*/ 	.word	0x000015d0


	//   ....[3]....
        /*00c8*/ 	.word	0x000019d0


	//   ....[4]....
        /*00cc*/ 	.word	0x00001b90


	//----- nvinfo : EIATTR_CRS_STACK_SIZE
	.align		4
.L_43:
        /*00d0*/ 	.byte	0x04, 0x1e
        /*00d2*/ 	.short	(.L_45 - .L_44)
.L_44:
        /*00d4*/ 	.word	0x00000000


	//----- nvinfo : EIATTR_CBANK_PARAM_SIZE
	.align		4
.L_45:
        /*00d8*/ 	.byte	0x03, 0x19
        /*00da*/ 	.short	0x000c


	//----- nvinfo : EIATTR_PARAM_CBANK
	.align		4
        /*00dc*/ 	.byte	0x04, 0x0a
        /*00de*/ 	.short	(.L_47 - .L_46)
	.align		4
.L_46:
        /*00e0*/ 	.word	index@(.nv.constant0._Z20printThreadMatrixRowPii)
        /*00e4*/ 	.short	0x0380
        /*00e6*/ 	.short	0x000c


	//----- nvinfo : EIATTR_SW_WAR
	.align		4
.L_47:
        /*00e8*/ 	.byte	0x04, 0x36
        /*00ea*/ 	.short	(.L_49 - .L_48)
.L_48:
        /*00ec*/ 	.word	0x00000008
.L_49:


//--------------------- .nv.callgraph             --------------------------
	.section	.nv.callgraph,"",@"SHT_CUDA_CALLGRAPH"
	.align	4
	.sectionentsize	8
	.align		4
        /*0000*/ 	.word	0x00000000
	.align		4
        /*0004*/ 	.word	0xffffffff
	.align		4
        /*0008*/ 	.word	index@(_Z12shortestPathPii)
	.align		4
        /*000c*/ 	.word	index@(vprintf)
	.align		4
        /*0010*/ 	.word	index@(_Z12shortestPathPii)
	.align		4
        /*0014*/ 	.word	index@(malloc)
	.align		4
        /*0018*/ 	.word	index@(_Z20printThreadMatrixRowPii)
	.align		4
        /*001c*/ 	.word	index@(vprintf)
	.align		4
        /*0020*/ 	.word	0x00000000
	.align		4
        /*0024*/ 	.word	0xfffffffe
	.align		4
        /*0028*/ 	.word	0x00000000
	.align		4
        /*002c*/ 	.word	0xfffffffd
	.align		4
        /*0030*/ 	.word	0x00000000
	.align		4
        /*0034*/ 	.word	0xfffffffc


//--------------------- .nv.constant4             --------------------------
	.section	.nv.constant4,"a",@progbits
	.align	8
	.align		8
.nv.constant4:
        /*0000*/ 	.dword	vprintf
	.align		8
        /*0008*/ 	.dword	malloc
	.align		8
        /*0010*/ 	.dword	$str
	.align		8
        /*0018*/ 	.dword	$str$1


//--------------------- .text._Z12shortestPathPii --------------------------
	.section	.text._Z12shortestPathPii,"ax",@progbits
	.align	128
        .global         _Z12shortestPathPii
        .type           _Z12shortestPathPii,@function
        .size           _Z12shortestPathPii,(.L_x_119 - _Z12shortestPathPii)
        .other          _Z12shortestPathPii,@"STO_CUDA_ENTRY STV_DEFAULT"
_Z12shortestPathPii:
.text._Z12shortestPathPii:
[----:B------:R-:W0:Y:S08]  /*0000*/  LDC R1, c[0x0][0x37c] ;  /* 0x0000df00ff017b82 */ /* 0x000e300000000800 */
[----:B------:R-:W1:Y:S01]  /*0010*/  LDC R24, c[0x0][0x388] ;  /* 0x0000e200ff187b82 */ /* 0x000e620000000800 */
[----:B------:R-:W-:Y:S01]  /*0020*/  MOV R0, 0x8 ;  /* 0x0000000800007802 */ /* 0x000fe20000000f00 */
[----:B------:R-:W2:Y:S01]  /*0030*/  LDCU UR4, c[0x0][0x2f8] ;  /* 0x00005f00ff0477ac */ /* 0x000ea20008000800 */
[----:B0-----:R-:W-:Y:S01]  /*0040*/  VIADD R1, R1, 0xfffffff0 ;  /* 0xfffffff001017836 */ /* 0x001fe20000000000 */
[----:B------:R-:W0:Y:S04]  /*0050*/  LDCU UR6, c[0x0][0x388] ;  /* 0x00007100ff0677ac */ /* 0x000e280008000800 */
[----:B------:R3:W4:Y:S01]  /*0060*/  LDC.64 R6, c[0x4][R0] ;  /* 0x0100000000067b82 */ /* 0x0007220000000a00 */
[----:B------:R-:W5:Y:S01]  /*0070*/  LDCU UR5, c[0x0][0x2fc] ;  /* 0x00005f80ff0577ac */ /* 0x000f620008000800 */
[----:B--2---:R-:W-:-:S02]  /*0080*/  IADD3 R22, P0, PT, R1, UR4, RZ ;  /* 0x0000000401167c10 */ /* 0x004fc4000ff1e0ff */
[----:B-1----:R-:W-:Y:S01]  /*0090*/  SHF.R.S32.HI R24, RZ, 0x1f, R24 ;  /* 0x0000001fff187819 */ /* 0x002fe20000011418 */
[----:B0-----:R-:W-:Y:S02]  /*00a0*/  IMAD.U32 R4, RZ, RZ, UR6 ;  /* 0x00000006ff047e24 */ /* 0x001fe4000f8e00ff */
[----:B-----5:R-:W-:Y:S02]  /*00b0*/  IMAD.X R2, RZ, RZ, UR5, P0 ;  /* 0x00000005ff027e24 */ /* 0x020fe400080e06ff */
[----:B---3--:R-:W-:-:S07]  /*00c0*/  IMAD.MOV.U32 R5, RZ, RZ, R24 ;  /* 0x000000ffff057224 */ /* 0x008fce00078e0018 */
[----:B------:R-:W-:-:S07]  /*00d0*/  LEPC R20, `(.L_x_0) ;  /* 0x000000001014794e */ /* 0x000fce0000000000 */
[----:B----4-:R-:W-:Y:S05]  /*00e0*/  CALL.ABS.NOINC R6 ;  /* 0x0000000006007343 */ /* 0x010fea0003c00000 */
.L_x_0:
[----:B------:R-:W0:Y:S01]  /*00f0*/  LDC R25, c[0x0][0x388] ;  /* 0x0000e200ff197b82 */ /* 0x000e220000000800 */
[----:B------:R-:W1:Y:S01]  /*0100*/  S2R R18, SR_TID.X ;  /* 0x0000000000127919 */ /* 0x000e620000002100 */
[----:B------:R-:W-:Y:S02]  /*0110*/  IMAD.MOV.U32 R23, RZ, RZ, R4 ;  /* 0x000000ffff177224 */ /* 0x000fe400078e0004 */
[----:B------:R-:W-:-:S04]  /*0120*/  IMAD.MOV.U32 R19, RZ, RZ, R5 ;  /* 0x000000ffff137224 */ /* 0x000fc800078e0005 */
[----:B------:R-:W2:Y:S01]  /*0130*/  LDC.64 R16, c[0x0][0x358] ;  /* 0x0000d600ff107b82 */ /* 0x000ea20000000a00 */
[----:B0-----:R-:W-:-:S04]  /*0140*/  ISETP.GE.AND P0, PT, R25, 0x1, PT ;  /* 0x000000011900780c */ /* 0x001fc80003f06270 */
[----:B------:R-:W-:-:S09]  /*0150*/  P2R R0, PR, RZ, 0x1 ;  /* 0x00000001ff007803 */ /* 0x000fd20000000000 */
[----:B-12---:R-:W-:Y:S05]  /*0160*/  @!P0 BRA `(.L_x_1) ;  /* 0x0000000800008947 */ /* 0x006fea0003800000 */
[C---:B------:R-:W-:Y:S01]  /*0170*/  VIADD R0, R25.reuse, 0xffffffff ;  /* 0xffffffff19007836 */ /* 0x040fe20000000000 */
[----:B------:R-:W-:-:S04]  /*0180*/  LOP3.LUT R6, R25, 0xf, RZ, 0xc0, !PT ;  /* 0x0000000f19067812 */ /* 0x000fc800078ec0ff */
[----:B------:R-:W-:Y:S01]  /*0190*/  ISETP.GE.U32.AND P0, PT, R0, 0xf, PT ;  /* 0x0000000f0000780c */ /* 0x000fe20003f06070 */
[----:B------:R-:W-:Y:S01]  /*01a0*/  IMAD.MOV.U32 R0, RZ, RZ, RZ ;  /* 0x000000ffff007224 */ /* 0x000fe200078e00ff */
[----:B------:R-:W-:-:S11]  /*01b0*/  ISETP.NE.AND P1, PT, R6, RZ, PT ;  /* 0x000000ff0600720c */ /* 0x000fd60003f25270 */
[----:B------:R-:W-:Y:S05]  /*01c0*/  @!P0 BRA `(.L_x_2) ;  /* 0x0000000000e48947 */ /* 0x000fea0003800000 */
[----:B------:R-:W-:Y:S01]  /*01d0*/  BSSY.RECONVERGENT B0, `(.L_x_2) ;  /* 0x0000038000007945 */ /* 0x000fe20003800200 */
[----:B------:R-:W-:Y:S01]  /*01e0*/  LOP3.LUT R0, R25, 0x7ffffff0, RZ, 0xc0, !PT ;  /* 0x7ffffff019007812 */ /* 0x000fe200078ec0ff */
[----:B------:R-:W-:-:S07]  /*01f0*/  IMAD.MOV.U32 R3, RZ, RZ, RZ ;  /* 0x000000ffff037224 */ /* 0x000fce00078e00ff */
.L_x_3:
[C---:B0-----:R-:W-:Y:S01]  /*0200*/  IADD3 R4, P0, PT, R3.reuse, R23, RZ ;  /* 0x0000001703047210 */ /* 0x041fe20007f1e0ff */
[----:B------:R-:W-:Y:S01]  /*0210*/  VIADD R3, R3, 0x10 ;  /* 0x0000001003037836 */ /* 0x000fe20000000000 */
[C---:B------:R-:W-:Y:S02]  /*0220*/  R2UR UR4, R16.reuse ;  /* 0x00000000100472ca */ /* 0x040fe400000e0000 */
[C---:B------:R-:W-:Y:S01]  /*0230*/  R2UR UR5, R17.reuse ;  /* 0x00000000110572ca */ /* 0x040fe200000e0000 */
[----:B------:R-:W-:Y:S01]  /*0240*/  IMAD.X R5, RZ, RZ, R19, P0 ;  /* 0x000000ffff057224 */ /* 0x000fe200000e0613 */
[C---:B------:R-:W-:Y:S02]  /*0250*/  R2UR UR6, R16.reuse ;  /* 0x00000000100672ca */ /* 0x040fe400000e0000 */
[----:B------:R-:W-:Y:S02]  /*0260*/  R2UR UR7, R17 ;  /* 0x00000000110772ca */ /* 0x000fe400000e0000 */
[----:B------:R-:W-:-:S02]  /*0270*/  R2UR UR8, R16 ;  /* 0x00000000100872ca */ /* 0x000fc400000e0000 */
[C---:B------:R-:W-:Y:S02]  /*0280*/  R2UR UR9, R17.reuse ;  /* 0x00000000110972ca */ /* 0x040fe400000e0000 */
[C---:B------:R-:W-:Y:S02]  /*0290*/  R2UR UR10, R16.reuse ;  /* 0x00000000100a72ca */ /* 0x040fe400000e0000 */
[C---:B------:R-:W-:Y:S01]  /*02a0*/  R2UR UR11, R17.reuse ;  /* 0x00000000110b72ca */ /* 0x040fe200000e0000 */
[----:B------:R0:W-:Y:S01]  /*02b0*/  ST.E.U8 desc[UR4][R4.64], RZ ;  /* 0x000000ff04007985 */ /* 0x0001e2000c101104 */
[C---:B------:R-:W-:Y:S02]  /*02c0*/  R2UR UR12, R16.reuse ;  /* 0x00000000100c72ca */ /* 0x040fe400000e0000 */
[----:B------:R-:W-:Y:S01]  /*02d0*/  R2UR UR13, R17 ;  /* 0x00000000110d72ca */ /* 0x000fe200000e0000 */
[----:B------:R0:W-:Y:S01]  /*02e0*/  ST.E.U8 desc[UR6][R4.64+0x1], RZ ;  /* 0x000001ff04007985 */ /* 0x0001e2000c101106 */
[----:B------:R-:W-:-:S02]  /*02f0*/  R2UR UR14, R16 ;  /* 0x00000000100e72ca */ /* 0x000fc400000e0000 */
[C---:B------:R-:W-:Y:S01]  /*0300*/  R2UR UR15, R17.reuse ;  /* 0x00000000110f72ca */ /* 0x040fe200000e0000 */
[----:B------:R0:W-:Y:S01]  /*0310*/  ST.E.U8 desc[UR8][R4.64+0x2], RZ ;  /* 0x000002ff04007985 */ /* 0x0001e2000c101108 */
        /* <DEDUP_REMOVED lines=27> */
[----:B------:R-:W-:Y:S02]  /*04d0*/  R2UR UR34, R16 ;  /* 0x00000000102272ca */ /* 0x000fe400000e0000 */
[----:B------:R-:W-:Y:S01]  /*04e0*/  R2UR UR35, R17 ;  /* 0x00000000112372ca */ /* 0x000fe200000e0000 */
[----:B------:R0:W-:Y:S01]  /*04f0*/  ST.E.U8 desc[UR28][R4.64+0xc], RZ ;  /* 0x00000cff04007985 */ /* 0x0001e2000c10111c */
[----:B------:R-:W-:-:S03]  /*0500*/  ISETP.NE.AND P0, PT, R3, R0, PT ;  /* 0x000000000300720c */ /* 0x000fc60003f05270 */
[----:B------:R0:W-:Y:S04]  /*0510*/  ST.E.U8 desc[UR30][R4.64+0xd], RZ ;  /* 0x00000dff04007985 */ /* 0x0001e8000c10111e */
[----:B------:R0:W-:Y:S04]  /*0520*/  ST.E.U8 desc[UR32][R4.64+0xe], RZ ;  /* 0x00000eff04007985 */ /* 0x0001e8000c101120 */
[----:B------:R0:W-:Y:S02]  /*0530*/  ST.E.U8 desc[UR34][R4.64+0xf], RZ ;  /* 0x00000fff04007985 */ /* 0x0001e4000c101122 */
[----:B------:R-:W-:Y:S05]  /*0540*/  @P0 BRA `(.L_x_3) ;  /* 0xfffffffc002c0947 */ /* 0x000fea000383ffff */
[----:B------:R-:W-:Y:S05]  /*0550*/  BSYNC.RECONVERGENT B0 ;  /* 0x0000000000007941 */ /* 0x000fea0003800200 */
.L_x_2:
[----:B------:R-:W-:Y:S04]  /*0560*/  BSSY.RECONVERGENT B0, `(.L_x_1) ;  /* 0x0000040000007945 */ /* 0x000fe80003800200 */
[----:B------:R-:W-:Y:S05]  /*0570*/  @!P1 BRA `(.L_x_4) ;  /* 0x0000000000f89947 */ /* 0x000fea0003800000 */
[----:B------:R-:W-:Y:S02]  /*0580*/  ISETP.GE.U32.AND P0, PT, R6, 0x8, PT ;  /* 0x000000080600780c */ /* 0x000fe40003f06070 */
[----:B------:R-:W-:-:S04]  /*0590*/  LOP3.LUT R7, R25, 0x7, RZ, 0xc0, !PT ;  /* 0x0000000719077812 */ /* 0x000fc800078ec0ff */
[----:B------:R-:W-:-:S07]  /*05a0*/  ISETP.NE.AND P1, PT, R7, RZ, PT ;  /* 0x000000ff0700720c */ /* 0x000fce0003f25270 */
[----:B------:R-:W-:Y:S06]  /*05b0*/  @!P0 BRA `(.L_x_5) ;  /* 0x00000000006c8947 */ /* 0x000fec0003800000 */
[C---:B------:R-:W-:Y:S02]  /*05c0*/  R2UR UR4, R16.reuse ;  /* 0x00000000100472ca */ /* 0x040fe400000e0000 */
[C---:B------:R-:W-:Y:S02]  /*05d0*/  R2UR UR5, R17.reuse ;  /* 0x00000000110572ca */ /* 0x040fe400000e0000 */
[C---:B------:R-:W-:Y:S02]  /*05e0*/  R2UR UR6, R16.reuse ;  /* 0x00000000100672ca */ /* 0x040fe400000e0000 */
[C---:B------:R-:W-:Y:S02]  /*05f0*/  R2UR UR7, R17.reuse ;  /* 0x00000000110772ca */ /* 0x040fe400000e0000 */
[----:B------:R-:W-:Y:S02]  /*0600*/  R2UR UR8, R16 ;  /* 0x00000000100872ca */ /* 0x000fe400000e0000 */
[----:B------:R-:W-:-:S02]  /*0610*/  R2UR UR9, R17 ;  /* 0x00000000110972ca */ /* 0x000fc400000e0000 */
        /* <DEDUP_REMOVED lines=8> */
[----:B------:R-:W-:Y:S02]  /*06a0*/  R2UR UR18, R16 ;  /* 0x00000000101272ca */ /* 0x000fe400000e0000 */
[----:B------:R-:W-:Y:S02]  /*06b0*/  R2UR UR19, R17 ;  /* 0x00000000111372ca */ /* 0x000fe400000e0000 */
[C---:B0-----:R-:W-:Y:S01]  /*06c0*/  IADD3 R4, P0, PT, R0.reuse, R23, RZ ;  /* 0x0000001700047210 */ /* 0x041fe20007f1e0ff */
[----:B------:R-:W-:-:S04]  /*06d0*/  VIADD R0, R0, 0x8 ;  /* 0x0000000800007836 */ /* 0x000fc80000000000 */
[----:B------:R-:W-:-:S05]  /*06e0*/  IMAD.X R5, RZ, RZ, R19, P0 ;  /* 0x000000ffff057224 */ /* 0x000fca00000e0613 */
[----:B------:R1:W-:Y:S04]  /*06f0*/  ST.E.U8 desc[UR4][R4.64], RZ ;  /* 0x000000ff04007985 */ /* 0x0003e8000c101104 */
[----:B------:R1:W-:Y:S04]  /*0700*/  ST.E.U8 desc[UR6][R4.64+0x1], RZ ;  /* 0x000001ff04007985 */ /* 0x0003e8000c101106 */
[----:B------:R1:W-:Y:S04]  /*0710*/  ST.E.U8 desc[UR8][R4.64+0x2], RZ ;  /* 0x000002ff04007985 */ /* 0x0003e8000c101108 */
[----:B------:R1:W-:Y:S04]  /*0720*/  ST.E.U8 desc[UR10][R4.64+0x3], RZ ;  /* 0x000003ff04007985 */ /* 0x0003e8000c10110a */
[----:B------:R1:W-:Y:S04]  /*0730*/  ST.E.U8 desc[UR12][R4.64+0x4], RZ ;  /* 0x000004ff04007985 */ /* 0x0003e8000c10110c */
[----:B------:R1:W-:Y:S04]  /*0740*/  ST.E.U8 desc[UR14][R4.64+0x5], RZ ;  /* 0x000005ff04007985 */ /* 0x0003e8000c10110e */
[----:B------:R1:W-:Y:S04]  /*0750*/  ST.E.U8 desc[UR16][R4.64+0x6], RZ ;  /* 0x000006ff04007985 */ /* 0x0003e8000c101110 */
[----:B------:R1:W-:Y:S02]  /*0760*/  ST.E.U8 desc[UR18][R4.64+0x7], RZ ;  /* 0x000007ff04007985 */ /* 0x0003e4000c101112 */
.L_x_5:
        /* <DEDUP_REMOVED lines=11> */
[----:B------:R-:W-:Y:S02]  /*0820*/  R2UR UR10, R16 ;  /* 0x00000000100a72ca */ /* 0x000fe400000e0000 */
[----:B------:R-:W-:Y:S02]  /*0830*/  R2UR UR11, R17 ;  /* 0x00000000110b72ca */ /* 0x000fe400000e0000 */
[C---:B01----:R-:W-:Y:S01]  /*0840*/  IADD3 R4, P0, PT, R0.reuse, R23, RZ ;  /* 0x0000001700047210 */ /* 0x043fe20007f1e0ff */
[----:B------:R-:W-:-:S04]  /*0850*/  VIADD R0, R0, 0x4 ;  /* 0x0000000400007836 */ /* 0x000fc80000000000 */
[----:B------:R-:W-:-:S05]  /*0860*/  IMAD.X R5, RZ, RZ, R19, P0 ;  /* 0x000000ffff057224 */ /* 0x000fca00000e0613 */
[----:B------:R2:W-:Y:S04]  /*0870*/  ST.E.U8 desc[UR4][R4.64], RZ ;  /* 0x000000ff04007985 */ /* 0x0005e8000c101104 */
[----:B------:R2:W-:Y:S04]  /*0880*/  ST.E.U8 desc[UR6][R4.64+0x1], RZ ;  /* 0x000001ff04007985 */ /* 0x0005e8000c101106 */
[----:B------:R2:W-:Y:S04]  /*0890*/  ST.E.U8 desc[UR8][R4.64+0x2], RZ ;  /* 0x000002ff04007985 */ /* 0x0005e8000c101108 */
[----:B------:R2:W-:Y:S02]  /*08a0*/  ST.E.U8 desc[UR10][R4.64+0x3], RZ ;  /* 0x000003ff04007985 */ /* 0x0005e4000c10110a */
.L_x_6:
[----:B------:R-:W-:Y:S05]  /*08b0*/  @!P1 BRA `(.L_x_4) ;  /* 0x0000000000289947 */ /* 0x000fea0003800000 */
[----:B------:R-:W-:-:S07]  /*08c0*/  IMAD.MOV.U32 R6, RZ, RZ, RZ ;  /* 0x000000ffff067224 */ /* 0x000fce00078e00ff */
.L_x_7:
[----:B0123--:R-:W-:Y:S01]  /*08d0*/  IADD3 R4, P0, PT, R0, R23, RZ ;  /* 0x0000001700047210 */ /* 0x00ffe20007f1e0ff */
[----:B------:R-:W-:Y:S01]  /*08e0*/  VIADD R6, R6, 0x1 ;  /* 0x0000000106067836 */ /* 0x000fe20000000000 */
[----:B------:R-:W-:Y:S01]  /*08f0*/  R2UR UR4, R16 ;  /* 0x00000000100472ca */ /* 0x000fe200000e0000 */
[----:B------:R-:W-:Y:S01]  /*0900*/  VIADD R0, R0, 0x1 ;  /* 0x0000000100007836 */ /* 0x000fe20000000000 */
[----:B------:R-:W-:Y:S01]  /*0910*/  R2UR UR5, R17 ;  /* 0x00000000110572ca */ /* 0x000fe200000e0000 */
[----:B------:R-:W-:Y:S01]  /*0920*/  IMAD.X R5, RZ, RZ, R19, P0 ;  /* 0x000000ffff057224 */ /* 0x000fe200000e0613 */
[----:B------:R-:W-:-:S11]  /*0930*/  ISETP.NE.AND P0, PT, R6, R3, PT ;  /* 0x000000030600720c */ /* 0x000fd60003f05270 */
[----:B------:R3:W-:Y:S02]  /*0940*/  ST.E.U8 desc[UR4][R4.64], RZ ;  /* 0x000000ff04007985 */ /* 0x0007e4000c101104 */
[----:B------:R-:W-:Y:S05]  /*0950*/  @P0 BRA `(.L_x_7) ;  /* 0xfffffffc00dc0947 */ /* 0x000fea000383ffff */
.L_x_4:
[----:B------:R-:W-:Y:S05]  /*0960*/  BSYNC.RECONVERGENT B0 ;  /* 0x0000000000007941 */ /* 0x000fea0003800200 */
.L_x_1:
[----:B------:R-:W-:Y:S01]  /*0970*/  R2UR UR4, R16 ;  /* 0x00000000100472ca */ /* 0x000fe200000e0000 */
[----:B------:R-:W-:Y:S01]  /*0980*/  IMAD.MOV.U32 R0, RZ, RZ, 0x1 ;  /* 0x00000001ff007424 */ /* 0x000fe200078e00ff */
[----:B------:R-:W-:Y:S01]  /*0990*/  R2UR UR5, R17 ;  /* 0x00000000110572ca */ /* 0x000fe200000e0000 */
[C---:B0123--:R-:W-:Y:S01]  /*09a0*/  IMAD.SHL.U32 R4, R25.reuse, 0x4, RZ ;  /* 0x0000000419047824 */ /* 0x04ffe200078e00ff */
[----:B------:R-:W-:Y:S02]  /*09b0*/  IADD3 R8, P0, PT, R18, R23, RZ ;  /* 0x0000001712087210 */ /* 0x000fe40007f1e0ff */
[----:B------:R-:W-:Y:S02]  /*09c0*/  MOV R6, 0x8 ;  /* 0x0000000800067802 */ /* 0x000fe40000000f00 */
[----:B------:R-:W-:Y:S01]  /*09d0*/  SHF.L.U64.HI R5, R25, 0x2, R24 ;  /* 0x0000000219057819 */ /* 0x000fe20000010218 */
[----:B------:R-:W-:-:S03]  /*09e0*/  IMAD.X R9, RZ, RZ, R19, P0 ;  /* 0x000000ffff097224 */ /* 0x000fc600000e0613 */
[----:B------:R-:W0:Y:S03]  /*09f0*/  LDC.64 R6, c[0x4][R6] ;  /* 0x0100000006067b82 */ /* 0x000e260000000a00 */
[----:B------:R1:W-:Y:S02]  /*0a00*/  ST.E.U8 desc[UR4][R8.64], R0 ;  /* 0x0000000008007985 */ /* 0x0003e4000c101104 */
[----:B------:R-:W-:-:S07]  /*0a10*/  LEPC R20, `(.L_x_8) ;  /* 0x000000001014794e */ /* 0x000fce0000000000 */
[----:B01----:R-:W-:Y:S05]  /*0a20*/  CALL.ABS.NOINC R6 ;  /* 0x0000000006007343 */ /* 0x003fea0003c00000 */
.L_x_8:
[----:B------:R-:W-:Y:S01]  /*0a30*/  ISETP.GE.AND P6, PT, R25, 0x1, PT ;  /* 0x000000011900780c */ /* 0x000fe20003fc6270 */
[----:B------:R-:W-:Y:S02]  /*0a40*/  IMAD.MOV.U32 R28, RZ, RZ, R4 ;  /* 0x000000ffff1c7224 */ /* 0x000fe400078e0004 */
[----:B------:R-:W-:-:S10]  /*0a50*/  IMAD.MOV.U32 R29, RZ, RZ, R5 ;  /* 0x000000ffff1d7224 */ /* 0x000fd400078e0005 */
[----:B------:R-:W-:Y:S05]  /*0a60*/  @!P6 EXIT ;  /* 0x000000000000e94d */ /* 0x000fea0003800000 */
[----:B------:R-:W0:Y:S01]  /*0a70*/  LDC R0, c[0x0][0x388] ;  /* 0x0000e200ff007b82 */ /* 0x000e220000000800 */
[----:B------:R-:W-:Y:S02]  /*0a80*/  IMAD.MOV.U32 R3, RZ, RZ, RZ ;  /* 0x000000ffff037224 */ /* 0x000fe400078e00ff */
[C---:B0-----:R-:W-:Y:S01]  /*0a90*/  VIADD R14, R0.reuse, 0xffffffff ;  /* 0xffffffff000e7836 */ /* 0x041fe20000000000 */
[----:B------:R-:W-:-:S04]  /*0aa0*/  LOP3.LUT R10, R0, 0x7, RZ, 0xc0, !PT ;  /* 0x00000007000a7812 */ /* 0x000fc800078ec0ff */
[----:B------:R-:W-:Y:S02]  /*0ab0*/  ISETP.GE.U32.AND P1, PT, R14, 0x7, PT ;  /* 0x000000070e00780c */ /* 0x000fe40003f26070 */
[----:B------:R-:W-:-:S11]  /*0ac0*/  ISETP.NE.AND P0, PT, R10, RZ, PT ;  /* 0x000000ff0a00720c */ /* 0x000fd60003f05270 */
[----:B------:R-:W-:Y:S05]  /*0ad0*/  @!P1 BRA `(.L_x_9) ;  /* 0x0000000400949947 */ /* 0x000fea0003800000 */
[----:B------:R-:W-:Y:S01]  /*0ae0*/  BSSY.RECONVERGENT B0, `(.L_x_9) ;  /* 0x0000064000007945 */ /* 0x000fe20003800200 */
[----:B------:R-:W-:Y:S01]  /*0af0*/  LOP3.LUT R3, R0, 0x7ffffff8, RZ, 0xc0, !PT ;  /* 0x7ffffff800037812 */ /* 0x000fe200078ec0ff */
[----:B------:R-:W-:-:S07]  /*0b00*/  IMAD.MOV.U32 R0, RZ, RZ, RZ ;  /* 0x000000ffff007224 */ /* 0x000fce00078e00ff */
.L_x_10:
[----:B------:R-:W-:Y:S02]  /*0b10*/  R2UR UR4, R16 ;  /* 0x00000000100472ca */ /* 0x000fe400000e0000 */
[----:B------:R-:W-:Y:S02]  /*0b20*/  R2UR UR5, R17 ;  /* 0x00000000110572ca */ /* 0x000fe400000e0000 */
[----:B------:R-:W-:-:S05]  /*0b30*/  IADD3 R6, P1, PT, R0, R23, RZ ;  /* 0x0000001700067210 */ /* 0x000fca0007f3e0ff */
[----:B------:R-:W-:-:S06]  /*0b40*/  IMAD.X R7, RZ, RZ, R19, P1 ;  /* 0x000000ffff077224 */ /* 0x000fcc00008e0613 */
[----:B------:R-:W2:Y:S02]  /*0b50*/  LD.E.U8 R4, desc[UR4][R6.64] ;  /* 0x0000000406047980 */ /* 0x000ea4000c101100 */
[----:B--2---:R-:W-:-:S13]  /*0b60*/  ISETP.NE.AND P1, PT, R4, 0x1, PT ;  /* 0x000000010400780c */ /* 0x004fda0003f25270 */
[----:B------:R-:W0:Y:S01]  /*0b70*/  @P1 LDC R13, c[0x0][0x388] ;  /* 0x0000e200ff0d1b82 */ /* 0x000e220000000800 */
[----:B------:R-:W-:Y:S02]  /*0b80*/  @P1 R2UR UR4, R16 ;  /* 0x00000000100412ca */ /* 0x000fe400000e0000 */
[----:B------:R-:W-:-:S05]  /*0b90*/  @P1 R2UR UR5, R17 ;  /* 0x00000000110512ca */ /* 0x000fca00000e0000 */
[----:B------:R-:W1:Y:S01]  /*0ba0*/  @P1 LDC.64 R4, c[0x0][0x380] ;  /* 0x0000e000ff041b82 */ /* 0x000e620000000a00 */
[----:B0-----:R-:W-:-:S04]  /*0bb0*/  @P1 IMAD R13, R0, R13, R18 ;  /* 0x0000000d000d1224 */ /* 0x001fc800078e0212 */
[----:B-1----:R-:W-:-:S05]  /*0bc0*/  @P1 IMAD.WIDE.U32 R12, R13, 0x4, R4 ;  /* 0x000000040d0c1825 */ /* 0x002fca00078e0004 */
[----:B------:R-:W2:Y:S01]  /*0bd0*/  @P1 LDG.E R11, desc[UR4][R12.64] ;  /* 0x000000040c0b1981 */ /* 0x000ea2000c1e1900 */
[----:B------:R-:W-:Y:S01]  /*0be0*/  R2UR UR6, R16 ;  /* 0x00000000100672ca */ /* 0x000fe200000e0000 */
[----:B------:R-:W-:Y:S01]  /*0bf0*/  IMAD.WIDE.U32 R4, R0, 0x4, R28 ;  /* 0x0000000400047825 */ /* 0x000fe200078e001c */
[----:B------:R-:W-:-:S04]  /*0c00*/  R2UR UR7, R17 ;  /* 0x00000000110772ca */ /* 0x000fc800000e0000 */
[----:B--2---:R0:W-:Y:S09]  /*0c10*/  @P1 ST.E desc[UR4][R4.64], R11 ;  /* 0x0000000b04001985 */ /* 0x0041f2000c101904 */
[----:B------:R-:W2:Y:S02]  /*0c20*/  LD.E.U8 R8, desc[UR6][R6.64+0x1] ;  /* 0x0000010606087980 */ /* 0x000ea4000c101100 */
[----:B--2---:R-:W-:-:S13]  /*0c30*/  ISETP.NE.AND P1, PT, R8, 0x1, PT ;  /* 0x000000010800780c */ /* 0x004fda0003f25270 */
[----:B------:R-:W1:Y:S01]  /*0c40*/  @P1 LDC R15, c[0x0][0x388] ;  /* 0x0000e200ff0f1b82 */ /* 0x000e620000000800 */
[----:B------:R-:W-:Y:S02]  /*0c50*/  @P1 R2UR UR4, R16 ;  /* 0x00000000100412ca */ /* 0x000fe400000e0000 */
[----:B------:R-:W-:-:S05]  /*0c60*/  @P1 R2UR UR5, R17 ;  /* 0x00000000110512ca */ /* 0x000fca00000e0000 */
[----:B------:R-:W2:Y:S01]  /*0c70*/  @P1 LDC.64 R8, c[0x0][0x380] ;  /* 0x0000e000ff081b82 */ /* 0x000ea20000000a00 */
[----:B-1----:R-:W-:-:S04]  /*0c80*/  @P1 IMAD R15, R0, R15, R15 ;  /* 0x0000000f000f1224 */ /* 0x002fc800078e020f */
[----:B------:R-:W-:-:S04]  /*0c90*/  @P1 IMAD.IADD R13, R15, 0x1, R18 ;  /* 0x000000010f0d1824 */ /* 0x000fc800078e0212 */
[----:B--2---:R-:W-:-:S05]  /*0ca0*/  @P1 IMAD.WIDE.U32 R12, R13, 0x4, R8 ;  /* 0x000000040d0c1825 */ /* 0x004fca00078e0008 */
[----:B------:R-:W2:Y:S04]  /*0cb0*/  @P1 LDG.E R15, desc[UR4][R12.64] ;  /* 0x000000040c0f1981 */ /* 0x000ea8000c1e1900 */
[----:B--2---:R1:W-:Y:S04]  /*0cc0*/  @P1 ST.E desc[UR4][R4.64+0x4], R15 ;  /* 0x0000040f04001985 */ /* 0x0043e8000c101904 */
[----:B------:R-:W2:Y:S02]  /*0cd0*/  LD.E.U8 R8, desc[UR6][R6.64+0x2] ;  /* 0x0000020606087980 */ /* 0x000ea4000c101100 */
[----:B--2---:R-:W-:-:S13]  /*0ce0*/  ISETP.NE.AND P1, PT, R8, 0x1, PT ;  /* 0x000000010800780c */ /* 0x004fda0003f25270 */
[----:B------:R-:W2:Y:S01]  /*0cf0*/  @P1 LDC R20, c[0x0][0x388] ;  /* 0x0000e200ff141b82 */ /* 0x000ea20000000800 */
[----:B0-----:R-:W-:Y:S01]  /*0d00*/  @P1 VIADD R11, R0, 0x2 ;  /* 0x00000002000b1836 */ /* 0x001fe20000000000 */
[----:B------:R-:W-:Y:S02]  /*0d10*/  @P1 R2UR UR4, R16 ;  /* 0x00000000100412ca */ /* 0x000fe400000e0000 */
[----:B------:R-:W-:-:S04]  /*0d20*/  @P1 R2UR UR5, R17 ;  /* 0x00000000110512ca */ /* 0x000fc800000e0000 */
[----:B------:R-:W0:Y:S01]  /*0d30*/  @P1 LDC.64 R8, c[0x0][0x380] ;  /* 0x0000e000ff081b82 */ /* 0x000e220000000a00 */
[----:B--2---:R-:W-:-:S04]  /*0d40*/  @P1 IMAD R11, R11, R20, R18 ;  /* 0x000000140b0b1224 */ /* 0x004fc800078e0212 */
[----:B0-----:R-:W-:-:S05]  /*0d50*/  @P1 IMAD.WIDE.U32 R12, R11, 0x4, R8 ;  /* 0x000000040b0c1825 */ /* 0x001fca00078e0008 */
[----:B------:R-:W2:Y:S04]  /*0d60*/  @P1 LDG.E R11, desc[UR4][R12.64] ;  /* 0x000000040c0b1981 */ /* 0x000ea8000c1e1900 */
[----:B--2---:R0:W-:Y:S04]  /*0d70*/  @P1 ST.E desc[UR4][R4.64+0x8], R11 ;  /* 0x0000080b04001985 */ /* 0x0041e8000c101904 */
[----:B------:R-:W2:Y:S02]  /*0d80*/  LD.E.U8 R8, desc[UR6][R6.64+0x3] ;  /* 0x0000030606087980 */ /* 0x000ea4000c101100 */
[----:B--2---:R-:W-:-:S13]  /*0d90*/  ISETP.NE.AND P1, PT, R8, 0x1, PT ;  /* 0x000000010800780c */ /* 0x004fda0003f25270 */
[----:B------:R-:W2:Y:S01]  /*0da0*/  @P1 LDC R20, c[0x0][0x388] ;  /* 0x0000e200ff141b82 */ /* 0x000ea20000000800 */
[----:B-1----:R-:W-:Y:S01]  /*0db0*/  @P1 VIADD R15, R0, 0x3 ;  /* 0x00000003000f1836 */ /* 0x002fe20000000000 */
[----:B------:R-:W-:Y:S02]  /*0dc0*/  @P1 R2UR UR4, R16 ;  /* 0x00000000100412ca */ /* 0x000fe400000e0000 */
[----:B------:R-:W-:-:S04]  /*0dd0*/  @P1 R2UR UR5, R17 ;  /* 0x00000000110512ca */ /* 0x000fc800000e0000 */
[----:B------:R-:W1:Y:S01]  /*0de0*/  @P1 LDC.64 R8, c[0x0][0x380] ;  /* 0x0000e000ff081b82 */ /* 0x000e620000000a00 */
[----:B--2---:R-:W-:-:S04]  /*0df0*/  @P1 IMAD R15, R15, R20, R18 ;  /* 0x000000140f0f1224 */ /* 0x004fc800078e0212 */
[----:B-1----:R-:W-:-:S05]  /*0e00*/  @P1 IMAD.WIDE.U32 R12, R15, 0x4, R8 ;  /* 0x000000040f0c1825 */ /* 0x002fca00078e0008 */
        /* <DEDUP_REMOVED lines=32> */
[----:B0-----:R-:W-:-:S06]  /*1010*/  @P1 IMAD.WIDE.U32 R12, R11, 0x4, R8 ;  /* 0x000000040b0c1825 */ /* 0x001fcc00078e0008 */
[----:B------:R-:W2:Y:S04]  /*1020*/  @P1 LDG.E R13, desc[UR4][R12.64] ;  /* 0x000000040c0d1981 */ /* 0x000ea8000c1e1900 */
[----:B--2---:R0:W-:Y:S04]  /*1030*/  @P1 ST.E desc[UR4][R4.64+0x18], R13 ;  /* 0x0000180d04001985 */ /* 0x0041e8000c101904 */
[----:B------:R-:W2:Y:S02]  /*1040*/  LD.E.U8 R6, desc[UR6][R6.64+0x7] ;  /* 0x0000070606067980 */ /* 0x000ea4000c101100 */
[----:B--2---:R-:W-:-:S13]  /*1050*/  ISETP.NE.AND P1, PT, R6, 0x1, PT ;  /* 0x000000010600780c */ /* 0x004fda0003f25270 */
[----:B-1----:R-:W1:Y:S01]  /*1060*/  @P1 LDC R15, c[0x0][0x388] ;  /* 0x0000e200ff0f1b82 */ /* 0x002e620000000800 */
[----:B------:R-:W-:Y:S01]  /*1070*/  @P1 VIADD R11, R0, 0x7 ;  /* 0x00000007000b1836 */ /* 0x000fe20000000000 */
[----:B------:R-:W-:Y:S02]  /*1080*/  @P1 R2UR UR4, R16 ;  /* 0x00000000100412ca */ /* 0x000fe400000e0000 */
[----:B------:R-:W-:-:S04]  /*1090*/  @P1 R2UR UR5, R17 ;  /* 0x00000000110512ca */ /* 0x000fc800000e0000 */
[----:B------:R-:W2:Y:S01]  /*10a0*/  @P1 LDC.64 R8, c[0x0][0x380] ;  /* 0x0000e000ff081b82 */ /* 0x000ea20000000a00 */
[----:B-1----:R-:W-:-:S04]  /*10b0*/  @P1 IMAD R11, R11, R15, R18 ;  /* 0x0000000f0b0b1224 */ /* 0x002fc800078e0212 */
[----:B--2---:R-:W-:-:S06]  /*10c0*/  @P1 IMAD.WIDE.U32 R8, R11, 0x4, R8 ;  /* 0x000000040b081825 */ /* 0x004fcc00078e0008 */
[----:B------:R-:W2:Y:S01]  /*10d0*/  @P1 LDG.E R9, desc[UR4][R8.64] ;  /* 0x0000000408091981 */ /* 0x000ea2000c1e1900 */
[----:B------:R-:W-:-:S03]  /*10e0*/  VIADD R0, R0, 0x8 ;  /* 0x0000000800007836 */ /* 0x000fc60000000000 */
[----:B--2---:R0:W-:Y:S02]  /*10f0*/  @P1 ST.E desc[UR4][R4.64+0x1c], R9 ;  /* 0x00001c0904001985 */ /* 0x0041e4000c101904 */
[----:B------:R-:W-:-:S13]  /*1100*/  ISETP.NE.AND P1, PT, R0, R3, PT ;  /* 0x000000030000720c */ /* 0x000fda0003f25270 */
[----:B0-----:R-:W-:Y:S05]  /*1110*/  @P1 BRA `(.L_x_10) ;  /* 0xfffffff8007c1947 */ /* 0x001fea000383ffff */
[----:B------:R-:W-:Y:S05]  /*1120*/  BSYNC.RECONVERGENT B0 ;  /* 0x0000000000007941 */ /* 0x000fea0003800200 */
.L_x_9:
[----:B------:R-:W-:Y:S05]  /*1130*/  @!P0 BRA `(.L_x_11) ;  /* 0x0000000400988947 */ /* 0x000fea0003800000 */
[----:B------:R-:W0:Y:S01]  /*1140*/  LDC R0, c[0x0][0x388] ;  /* 0x0000e200ff007b82 */ /* 0x000e220000000800 */
[----:B------:R-:W-:Y:S02]  /*1150*/  ISETP.GE.U32.AND P0, PT, R10, 0x4, PT ;  /* 0x000000040a00780c */ /* 0x000fe40003f06070 */
[----:B0-----:R-:W-:-:S04]  /*1160*/  LOP3.LUT R12, R0, 0x3, RZ, 0xc0, !PT ;  /* 0x00000003000c7812 */ /* 0x001fc800078ec0ff */
[----:B------:R-:W-:-:S07]  /*1170*/  ISETP.NE.AND P1, PT, R12, RZ, PT ;  /* 0x000000ff0c00720c */ /* 0x000fce0003f25270 */
[----:B------:R-:W-:Y:S06]  /*1180*/  @!P0 BRA `(.L_x_12) ;  /* 0x0000000000bc8947 */ /* 0x000fec0003800000 */
[----:B------:R-:W-:Y:S02]  /*1190*/  R2UR UR4, R16 ;  /* 0x00000000100472ca */ /* 0x000fe400000e0000 */
[----:B------:R-:W-:Y:S02]  /*11a0*/  R2UR UR5, R17 ;  /* 0x00000000110572ca */ /* 0x000fe400000e0000 */
[----:B------:R-:W-:-:S05]  /*11b0*/  IADD3 R6, P0, PT, R3, R23, RZ ;  /* 0x0000001703067210 */ /* 0x000fca0007f1e0ff */
[----:B------:R-:W-:-:S06]  /*11c0*/  IMAD.X R7, RZ, RZ, R19, P0 ;  /* 0x000000ffff077224 */ /* 0x000fcc00000e0613 */
[----:B------:R-:W2:Y:S02]  /*11d0*/  LD.E.U8 R4, desc[UR4][R6.64] ;  /* 0x0000000406047980 */ /* 0x000ea4000c101100 */
[----:B--2---:R-:W-:-:S13]  /*11e0*/  ISETP.NE.AND P0, PT, R4, 0x1, PT ;  /* 0x000000010400780c */ /* 0x004fda0003f05270 */
[----:B------:R-:W0:Y:S01]  /*11f0*/  @P0 LDC.64 R10, c[0x0][0x380] ;  /* 0x0000e000ff0a0b82 */ /* 0x000e220000000a00 */
[----:B------:R-:W-:Y:S01]  /*1200*/  @P0 R2UR UR4, R16 ;  /* 0x00000000100402ca */ /* 0x000fe200000e0000 */
[----:B------:R-:W-:Y:S01]  /*1210*/  @P0 IMAD R5, R3, R0, R18 ;  /* 0x0000000003050224 */ /* 0x000fe200078e0212 */
[----:B------:R-:W-:-:S03]  /*1220*/  @P0 R2UR UR5, R17 ;  /* 0x00000000110502ca */ /* 0x000fc600000e0000 */
[----:B0-----:R-:W-:-:S10]  /*1230*/  @P0 IMAD.WIDE.U32 R10, R5, 0x4, R10 ;  /* 0x00000004050a0825 */ /* 0x001fd400078e000a */
[----:B------:R-:W2:Y:S01]  /*1240*/  @P0 LDG.E R13, desc[UR4][R10.64] ;  /* 0x000000040a0d0981 */ /* 0x000ea2000c1e1900 */
[----:B------:R-:W-:Y:S01]  /*1250*/  R2UR UR6, R16 ;  /* 0x00000000100672ca */ /* 0x000fe200000e0000 */
[----:B------:R-:W-:Y:S01]  /*1260*/  IMAD.WIDE.U32 R4, R3, 0x4, R28 ;  /* 0x0000000403047825 */ /* 0x000fe200078e001c */
[----:B------:R-:W-:-:S04]  /*1270*/  R2UR UR7, R17 ;  /* 0x00000000110772ca */ /* 0x000fc800000e0000 */
[----:B--2---:R0:W-:Y:S09]  /*1280*/  @P0 ST.E desc[UR4][R4.64], R13 ;  /* 0x0000000d04000985 */ /* 0x0041f2000c101904 */
[----:B------:R-:W2:Y:S02]  /*1290*/  LD.E.U8 R8, desc[UR6][R6.64+0x1] ;  /* 0x0000010606087980 */ /* 0x000ea4000c101100 */
[----:B--2---:R-:W-:-:S13]  /*12a0*/  ISETP.NE.AND P0, PT, R8, 0x1, PT ;  /* 0x000000010800780c */ /* 0x004fda0003f05270 */
[----:B------:R-:W1:Y:S01]  /*12b0*/  @P0 LDC.64 R8, c[0x0][0x380] ;  /* 0x0000e000ff080b82 */ /* 0x000e620000000a00 */
[----:B------:R-:W-:Y:S01]  /*12c0*/  @P0 IMAD R15, R3, R0, R0 ;  /* 0x00000000030f0224 */ /* 0x000fe200078e0200 */
[----:B------:R-:W-:Y:S02]  /*12d0*/  @P0 R2UR UR4, R16 ;  /* 0x00000000100402ca */ /* 0x000fe400000e0000 */
[----:B------:R-:W-:Y:S01]  /*12e0*/  @P0 R2UR UR5, R17 ;  /* 0x00000000110502ca */ /* 0x000fe200000e0000 */
[----:B------:R-:W-:-:S04]  /*12f0*/  @P0 IMAD.IADD R15, R15, 0x1, R18 ;  /* 0x000000010f0f0824 */ /* 0x000fc800078e0212 */
[----:B-1----:R-:W-:-:S08]  /*1300*/  @P0 IMAD.WIDE.U32 R10, R15, 0x4, R8 ;  /* 0x000000040f0a0825 */ /* 0x002fd000078e0008 */
[----:B------:R-:W2:Y:S04]  /*1310*/  @P0 LDG.E R11, desc[UR4][R10.64] ;  /* 0x000000040a0b0981 */ /* 0x000ea8000c1e1900 */
[----:B--2---:R1:W-:Y:S04]  /*1320*/  @P0 ST.E desc[UR4][R4.64+0x4], R11 ;  /* 0x0000040b04000985 */ /* 0x0043e8000c101904 */
[----:B------:R-:W2:Y:S02]  /*1330*/  LD.E.U8 R8, desc[UR6][R6.64+0x2] ;  /* 0x0000020606087980 */ /* 0x000ea4000c101100 */
[----:B--2---:R-:W-:-:S13]  /*1340*/  ISETP.NE.AND P0, PT, R8, 0x1, PT ;  /* 0x000000010800780c */ /* 0x004fda0003f05270 */
[----:B------:R-:W2:Y:S01]  /*1350*/  @P0 LDC.64 R8, c[0x0][0x380] ;  /* 0x0000e000ff080b82 */ /* 0x000ea20000000a00 */
[----:B0-----:R-:W-:Y:S01]  /*1360*/  @P0 VIADD R13, R3, 0x2 ;  /* 0x00000002030d0836 */ /* 0x001fe20000000000 */
[----:B------:R-:W-:Y:S02]  /*1370*/  @P0 R2UR UR4, R16 ;  /* 0x00000000100402ca */ /* 0x000fe400000e0000 */
[----:B------:R-:W-:Y:S01]  /*1380*/  @P0 R2UR UR5, R17 ;  /* 0x00000000110502ca */ /* 0x000fe200000e0000 */
[----:B------:R-:W-:-:S04]  /*1390*/  @P0 IMAD R13, R13, R0, R18 ;  /* 0x000000000d0d0224 */ /* 0x000fc800078e0212 */
[----:B--2---:R-:W-:-:S08]  /*13a0*/  @P0 IMAD.WIDE.U32 R20, R13, 0x4, R8 ;  /* 0x000000040d140825 */ /* 0x004fd000078e0008 */
[----:B------:R-:W2:Y:S04]  /*13b0*/  @P0 LDG.E R21, desc[UR4][R20.64] ;  /* 0x0000000414150981 */ /* 0x000ea8000c1e1900 */
[----:B--2---:R0:W-:Y:S04]  /*13c0*/  @P0 ST.E desc[UR4][R4.64+0x8], R21 ;  /* 0x0000081504000985 */ /* 0x0041e8000c101904 */
[----:B------:R-:W2:Y:S02]  /*13d0*/  LD.E.U8 R6, desc[UR6][R6.64+0x3] ;  /* 0x0000030606067980 */ /* 0x000ea4000c101100 */
[----:B--2---:R-:W-:-:S13]  /*13e0*/  ISETP.NE.AND P0, PT, R6, 0x1, PT ;  /* 0x000000010600780c */ /* 0x004fda0003f05270 */
[----:B------:R-:W2:Y:S01]  /*13f0*/  @P0 LDC.64 R8, c[0x0][0x380] ;  /* 0x0000e000ff080b82 */ /* 0x000ea20000000a00 */
[----:B-1----:R-:W-:Y:S01]  /*1400*/  @P0 VIADD R11, R3, 0x3 ;  /* 0x00000003030b0836 */ /* 0x002fe20000000000 */
[----:B------:R-:W-:Y:S02]  /*1410*/  @P0 R2UR UR4, R16 ;  /* 0x00000000100402ca */ /* 0x000fe400000e0000 */
[----:B------:R-:W-:Y:S01]  /*1420*/  @P0 R2UR UR5, R17 ;  /* 0x00000000110502ca */ /* 0x000fe200000e0000 */
[----:B------:R-:W-:-:S04]  /*1430*/  @P0 IMAD R11, R11, R0, R18 ;  /* 0x000000000b0b0224 */ /* 0x000fc800078e0212 */
[----:B--2---:R-:W-:-:S08]  /*1440*/  @P0 IMAD.WIDE.U32 R8, R11, 0x4, R8 ;  /* 0x000000040b080825 */ /* 0x004fd000078e0008 */
[----:B------:R-:W2:Y:S01]  /*1450*/  @P0 LDG.E R9, desc[UR4][R8.64] ;  /* 0x0000000408090981 */ /* 0x000ea2000c1e1900 */
[----:B------:R-:W-:-:S03]  /*1460*/  VIADD R3, R3, 0x4 ;  /* 0x0000000403037836 */ /* 0x000fc60000000000 */
[----:B--2---:R0:W-:Y:S04]  /*1470*/  @P0 ST.E desc[UR4][R4.64+0xc], R9 ;  /* 0x00000c0904000985 */ /* 0x0041e8000c101904 */
.L_x_12:
[----:B------:R-:W-:Y:S04]  /*1480*/  BSSY.RECONVERGENT B0, `(.L_x_11) ;  /* 0x0000031000007945 */ /* 0x000fe80003800200 */
[----:B------:R-:W-:Y:S05]  /*1490*/  @!P1 BRA `(.L_x_13) ;  /* 0x0000000000bc9947 */ /* 0x000fea0003800000 */
[----:B------:R-:W-:Y:S02]  /*14a0*/  ISETP.NE.AND P0, PT, R12, 0x1, PT ;  /* 0x000000010c00780c */ /* 0x000fe40003f05270 */
[----:B0-----:R-:W-:-:S04]  /*14b0*/  LOP3.LUT R4, R0, 0x1, RZ, 0xc0, !PT ;  /* 0x0000000100047812 */ /* 0x001fc800078ec0ff */
[----:B------:R-:W-:-:S07]  /*14c0*/  ISETP.NE.U32.AND P1, PT, R4, 0x1, PT ;  /* 0x000000010400780c */ /* 0x000fce0003f25070 */
        /* <DEDUP_REMOVED lines=25> */
[----:B------:R-:W2:Y:S01]  /*1660*/  @P0 LDG.E R11, desc[UR4][R10.64] ;  /* 0x000000040a0b0981 */ /* 0x000ea2000c1e1900 */
[----:B------:R-:W-:-:S03]  /*1670*/  VIADD R3, R3, 0x2 ;  /* 0x0000000203037836 */ /* 0x000fc60000000000 */
[----:B--2---:R0:W-:Y:S04]  /*1680*/  @P0 ST.E desc[UR4][R6.64+0x4], R11 ;  /* 0x0000040b06000985 */ /* 0x0041e8000c101904 */
.L_x_14:
[----:B------:R-:W-:Y:S05]  /*1690*/  @P1 BRA `(.L_x_13) ;  /* 0x00000000003c1947 */ /* 0x000fea0003800000 */
[----:B------:R-:W-:Y:S02]  /*16a0*/  R2UR UR4, R16 ;  /* 0x00000000100472ca */ /* 0x000fe400000e0000 */
[----:B------:R-:W-:Y:S02]  /*16b0*/  R2UR UR5, R17 ;  /* 0x00000000110572ca */ /* 0x000fe400000e0000 */
[----:B------:R-:W-:-:S05]  /*16c0*/  IADD3 R4, P0, PT, R3, R23, RZ ;  /* 0x0000001703047210 */ /* 0x000fca0007f1e0ff */
[----:B------:R-:W-:-:S06]  /*16d0*/  IMAD.X R5, RZ, RZ, R19, P0 ;  /* 0x000000ffff057224 */ /* 0x000fcc00000e0613 */
[----:B------:R-:W2:Y:S02]  /*16e0*/  LD.E.U8 R4, desc[UR4][R4.64] ;  /* 0x0000000404047980 */ /* 0x000ea4000c101100 */
[----:B--2---:R-:W-:-:S13]  /*16f0*/  ISETP.NE.AND P0, PT, R4, 0x1, PT ;  /* 0x000000010400780c */ /* 0x004fda0003f05270 */
[----:B------:R-:W-:Y:S05]  /*1700*/  @!P0 BRA `(.L_x_13) ;  /* 0x0000000000208947 */ /* 0x000fea0003800000 */
[----:B------:R-:W1:Y:S01]  /*1710*/  LDC.64 R4, c[0x0][0x380] ;  /* 0x0000e000ff047b82 */ /* 0x000e620000000a00 */
[----:B------:R-:W-:Y:S01]  /*1720*/  R2UR UR4, R16 ;  /* 0x00000000100472ca */ /* 0x000fe200000e0000 */
[----:B0-----:R-:W-:Y:S01]  /*1730*/  IMAD R7, R3, R0, R18 ;  /* 0x0000000003077224 */ /* 0x001fe200078e0212 */
[----:B------:R-:W-:-:S03]  /*1740*/  R2UR UR5, R17 ;  /* 0x00000000110572ca */ /* 0x000fc600000e0000 */
[----:B-1----:R-:W-:-:S10]  /*1750*/  IMAD.WIDE.U32 R4, R7, 0x4, R4 ;  /* 0x0000000407047825 */ /* 0x002fd400078e0004 */
[----:B------:R-:W2:Y:S01]  /*1760*/  LDG.E R5, desc[UR4][R4.64] ;  /* 0x0000000404057981 */ /* 0x000ea2000c1e1900 */
[----:B------:R-:W-:-:S05]  /*1770*/  IMAD.WIDE.U32 R6, R3, 0x4, R28 ;  /* 0x0000000403067825 */ /* 0x000fca00078e001c */
[----:B--2---:R1:W-:Y:S02]  /*1780*/  ST.E desc[UR4][R6.64], R5 ;  /* 0x0000000506007985 */ /* 0x0043e4000c101904 */
.L_x_13:
[----:B------:R-:W-:Y:S05]  /*1790*/  BSYNC.RECONVERGENT B0 ;  /* 0x0000000000007941 */ /* 0x000fea0003800200 */
.L_x_11:
[----:B------:R-:W2:Y:S01]  /*17a0*/  LDC R3, c[0x0][0x388] ;  /* 0x0000e200ff037b82 */ /* 0x000ea20000000800 */
[----:B------:R-:W-:Y:S01]  /*17b0*/  BSSY.RECONVERGENT B0, `(.L_x_15) ;  /* 0x0000146000007945 */ /* 0x000fe20003800200 */
[C---:B--2---:R-:W-:Y:S02]  /*17c0*/  LOP3.LUT R25, R3.reuse, 0x3, RZ, 0xc0, !PT ;  /* 0x0000000303197812 */ /* 0x044fe400078ec0ff */
[----:B------:R-:W-:-:S07]  /*17d0*/  LOP3.LUT R3, R3, 0x7ffffffc, RZ, 0xc0, !PT ;  /* 0x7ffffffc03037812 */ /* 0x000fce00078ec0ff */
.L_x_38:
[----:B------:R-:W-:Y:S01]  /*17e0*/  BSSY.RELIABLE B8, `(.L_x_16) ;  /* 0x0000009000087945 */ /* 0x000fe20003800100 */
[----:B01234-:R-:W-:-:S07]  /*17f0*/  IMAD.MOV.U32 R0, RZ, RZ, RZ ;  /* 0x000000ffff007224 */ /* 0x01ffce00078e00ff */
.L_x_43:
[----:B------:R-:W-:Y:S02]  /*1800*/  R2UR UR4, R16 ;  /* 0x00000000100472ca */ /* 0x000fe400000e0000 */
[----:B------:R-:W-:Y:S02]  /*1810*/  R2UR UR5, R17 ;  /* 0x00000000110572ca */ /* 0x000fe400000e0000 */
[----:B0-----:R-:W-:-:S05]  /*1820*/  IADD3 R4, P0, PT, R0, R23, RZ ;  /* 0x0000001700047210 */ /* 0x001fca0007f1e0ff */
[----:B-1----:R-:W-:-:S06]  /*1830*/  IMAD.X R5, RZ, RZ, R19, P0 ;  /* 0x000000ffff057224 */ /* 0x002fcc00000e0613 */
[----:B------:R-:W2:Y:S02]  /*1840*/  LD.E.U8 R4, desc[UR4][R4.64] ;  /* 0x0000000404047980 */ /* 0x000ea4000c101100 */
[----:B--2---:R-:W-:-:S13]  /*1850*/  ISETP.NE.AND P0, PT, R4, RZ, PT ;  /* 0x000000ff0400720c */ /* 0x004fda0003f05270 */
[----:B------:R-:W-:Y:S05]  /*1860*/  @P0 BRA `(.L_x_17) ;  /* 0x0000001000d40947 */ /* 0x000fea0003800000 */
[----:B------:R-:W-:Y:S05]  /*1870*/  BSYNC.RELIABLE B8 ;  /* 0x0000000000087941 */ /* 0x000fea0003800100 */
.L_x_16:
[----:B------:R-:W-:Y:S01]  /*1880*/  ISETP.GE.U32.AND P0, PT, R14, 0x3, PT ;  /* 0x000000030e00780c */ /* 0x000fe20003f06070 */
[----:B------:R-:W-:Y:S02]  /*1890*/  IMAD.MOV.U32 R0, RZ, RZ, 0x5 ;  /* 0x00000005ff007424 */ /* 0x000fe400078e00ff */
[----:B------:R-:W-:Y:S02]  /*18a0*/  IMAD.MOV.U32 R9, RZ, RZ, RZ ;  /* 0x000000ffff097224 */ /* 0x000fe400078e00ff */
[----:B------:R-:W-:-:S08]  /*18b0*/  IMAD.MOV.U32 R8, RZ, RZ, R18 ;  /* 0x000000ffff087224 */ /* 0x000fd000078e0012 */
[----:B------:R-:W-:Y:S05]  /*18c0*/  @!P0 BRA `(.L_x_18) ;  /* 0x0000000000e88947 */ /* 0x000fea0003800000 */
[----:B------:R-:W-:Y:S01]  /*18d0*/  BSSY.RECONVERGENT B1, `(.L_x_19) ;  /* 0x0000038000017945 */ /* 0x000fe20003800200 */
[----:B------:R-:W-:Y:S02]  /*18e0*/  IMAD.MOV.U32 R0, RZ, RZ, 0x5 ;  /* 0x00000005ff007424 */ /* 0x000fe400078e00ff */
[----:B------:R-:W-:Y:S02]  /*18f0*/  IMAD.MOV.U32 R9, RZ, RZ, RZ ;  /* 0x000000ffff097224 */ /* 0x000fe400078e00ff */
[----:B------:R-:W-:-:S07]  /*1900*/  IMAD.MOV.U32 R8, RZ, RZ, R18 ;  /* 0x000000ffff087224 */ /* 0x000fce00078e0012 */
.L_x_20:
[C---:B------:R-:W-:Y:S02]  /*1910*/  R2UR UR4, R16.reuse ;  /* 0x00000000100472ca */ /* 0x040fe400000e0000 */
[----:B------:R-:W-:Y:S02]  /*1920*/  R2UR UR5, R17 ;  /* 0x00000000110572ca */ /* 0x000fe400000e0000 */
[----:B------:R-:W-:Y:S02]  /*1930*/  IADD3 R6, P0, PT, R9, R23, RZ ;  /* 0x0000001709067210 */ /* 0x000fe40007f1e0ff */
[----:B------:R-:W-:Y:S02]  /*1940*/  R2UR UR6, R16 ;  /* 0x00000000100672ca */ /* 0x000fe400000e0000 */
[----:B------:R-:W-:Y:S01]  /*1950*/  R2UR UR7, R17 ;  /* 0x00000000110772ca */ /* 0x000fe200000e0000 */
[----:B------:R-:W-:-:S06]  /*1960*/  IMAD.X R7, RZ, RZ, R19, P0 ;  /* 0x000000ffff077224 */ /* 0x000fcc00000e0613 */
[----:B------:R-:W2:Y:S04]  /*1970*/  LD.E.U8 R5, desc[UR4][R6.64] ;  /* 0x0000000406057980 */ /* 0x000ea8000c101100 */
[----:B------:R-:W3:Y:S04]  /*1980*/  LD.E.U8 R10, desc[UR4][R6.64+0x2] ;  /* 0x00000204060a7980 */ /* 0x000ee8000c101100 */
[----:B------:R-:W4:Y:S04]  /*1990*/  LD.E.U8 R4, desc[UR6][R6.64+0x1] ;  /* 0x0000010606047980 */ /* 0x000f28000c101100 */
[----:B------:R-:W5:Y:S01]  /*19a0*/  LD.E.U8 R12, desc[UR6][R6.64+0x3] ;  /* 0x00000306060c7980 */ /* 0x000f62000c101100 */
[----:B--2---:R-:W-:-:S02]  /*19b0*/  ISETP.NE.AND P6, PT, R5, 0x1, PT ;  /* 0x000000010500780c */ /* 0x004fc40003fc5270 */
[----:B----4-:R-:W-:-:S11]  /*19c0*/  ISETP.NE.AND P2, PT, R4, 0x1, PT ;  /* 0x000000010400780c */ /* 0x010fd60003f45270 */
[----:B------:R-:W-:Y:S02]  /*19d0*/  @P6 R2UR UR4, R16 ;  /* 0x00000000100462ca */ /* 0x000fe400000e0000 */
[----:B------:R-:W-:Y:S01]  /*19e0*/  @P6 R2UR UR5, R17 ;  /* 0x00000000110562ca */ /* 0x000fe200000e0000 */
[----:B------:R-:W-:Y:S01]  /*19f0*/  IMAD.WIDE.U32 R4, R9, 0x4, R28 ;  /* 0x0000000409047825 */ /* 0x000fe200078e001c */
[----:B---3--:R-:W-:Y:S02]  /*1a00*/  ISETP.NE.AND P3, PT, R10, 0x1, PT ;  /* 0x000000010a00780c */ /* 0x008fe40003f65270 */
[----:B------:R-:W-:Y:S02]  /*1a10*/  @P2 R2UR UR6, R16 ;  /* 0x00000000100622ca */ /* 0x000fe400000e0000 */
[----:B------:R-:W-:-:S07]  /*1a20*/  @P2 R2UR UR7, R17 ;  /* 0x00000000110722ca */ /* 0x000fce00000e0000 */
[----:B------:R-:W2:Y:S01]  /*1a30*/  @P6 LD.E R11, desc[UR4][R4.64] ;  /* 0x00000004040b6980 */ /* 0x000ea2000c101900 */
[----:B-----5:R-:W-:Y:S02]  /*1a40*/  ISETP.NE.AND P4, PT, R12, 0x1, PT ;  /* 0x000000010c00780c */ /* 0x020fe40003f85270 */
[C---:B------:R-:W-:Y:S02]  /*1a50*/  @P3 R2UR UR4, R16.reuse ;  /* 0x00000000100432ca */ /* 0x040fe400000e0000 */
[----:B------:R-:W-:Y:S01]  /*1a60*/  @P3 R2UR UR5, R17 ;  /* 0x00000000110532ca */ /* 0x000fe200000e0000 */
[----:B------:R-:W3:Y:S08]  /*1a70*/  @P2 LD.E R13, desc[UR6][R4.64+0x4] ;  /* 0x00000406040d2980 */ /* 0x000ef0000c101900 */
[----:B------:R-:W-:-:S02]  /*1a80*/  @P4 R2UR UR6, R16 ;  /* 0x00000000100642ca */ /* 0x000fc400000e0000 */
[----:B------:R-:W-:Y:S02]  /*1a90*/  @P4 R2UR UR7, R17 ;  /* 0x00000000110742ca */ /* 0x000fe400000e0000 */
[----:B------:R-:W4:Y:S11]  /*1aa0*/  @P3 LD.E R7, desc[UR4][R4.64+0x8] ;  /* 0x0000080404073980 */ /* 0x000f36000c101900 */
[----:B------:R-:W5:Y:S01]  /*1ab0*/  @P4 LD.E R15, desc[UR6][R4.64+0xc] ;  /* 0x00000c06040f4980 */ /* 0x000f62000c101900 */
[----:B------:R-:W-:-:S02]  /*1ac0*/  PLOP3.LUT P5, PT, PT, PT, PT, 0x8, 0x80 ;  /* 0x000000000080781c */ /* 0x000fc40003fae170 */
[----:B--2---:R-:W-:-:S04]  /*1ad0*/  @P6 ISETP.GE.AND P0, PT, R11, R0, PT ;  /* 0x000000000b00620c */ /* 0x004fc80003f06270 */
[----:B------:R-:W-:-:S04]  /*1ae0*/  @P6 ISETP.NE.AND P0, PT, R11, -0x1, !P0 ;  /* 0xffffffff0b00680c */ /* 0x000fc80004705270 */
[----:B------:R-:W-:-:S04]  /*1af0*/  @P6 SEL R0, R11, R0, P0 ;  /* 0x000000000b006207 */ /* 0x000fc80000000000 */
[----:B---3--:R-:W-:-:S04]  /*1b00*/  @P2 ISETP.GE.AND P1, PT, R13, R0, PT ;  /* 0x000000000d00220c */ /* 0x008fc80003f26270 */
[----:B------:R-:W-:-:S04]  /*1b10*/  @P2 ISETP.NE.AND P1, PT, R13, -0x1, !P1 ;  /* 0xffffffff0d00280c */ /* 0x000fc80004f25270 */
[----:B------:R-:W-:Y:S02]  /*1b20*/  @P2 SEL R0, R13, R0, P1 ;  /* 0x000000000d002207 */ /* 0x000fe40000800000 */
[----:B------:R-:W-:Y:S02]  /*1b30*/  @P2 PLOP3.LUT P5, PT, P1, PT, PT, 0x80, 0x8 ;  /* 0x000000000008281c */ /* 0x000fe40000faf070 */
[----:B----4-:R-:W-:-:S04]  /*1b40*/  @P3 ISETP.GE.AND P1, PT, R7, R0, PT ;  /* 0x000000000700320c */ /* 0x010fc80003f26270 */
[----:B------:R-:W-:-:S04]  /*1b50*/  @P3 ISETP.NE.AND P1, PT, R7, -0x1, !P1 ;  /* 0xffffffff0700380c */ /* 0x000fc80004f25270 */
[----:B------:R-:W-:Y:S02]  /*1b60*/  @P3 SEL R0, R7, R0, P1 ;  /* 0x0000000007003207 */ /* 0x000fe40000800000 */
[----:B------:R-:W-:Y:S02]  /*1b70*/  @P6 SEL R8, R9, R8, P0 ;  /* 0x0000000809086207 */ /* 0x000fe40000000000 */
[C---:B-----5:R-:W-:Y:S02]  /*1b80*/  @P4 ISETP.GE.AND P0, PT, R15.reuse, R0, PT ;  /* 0x000000000f00420c */ /* 0x060fe40003f06270 */
[----:B------:R-:W-:Y:S02]  /*1b90*/  PLOP3.LUT P6, PT, PT, PT, PT, 0x8, 0x80 ;  /* 0x000000000080781c */ /* 0x000fe40003fce170 */
[----:B------:R-:W-:Y:S02]  /*1ba0*/  @P4 ISETP.NE.AND P0, PT, R15, -0x1, !P0 ;  /* 0xffffffff0f00480c */ /* 0x000fe40004705270 */
[----:B------:R-:W-:-:S02]  /*1bb0*/  @P3 PLOP3.LUT P6, PT, P1, PT, PT, 0x80, 0x8 ;  /* 0x000000000008381c */ /* 0x000fc40000fcf070 */
[----:B------:R-:W-:Y:S02]  /*1bc0*/  PLOP3.LUT P1, PT, PT, PT, PT, 0x8, 0x80 ;  /* 0x000000000080781c */ /* 0x000fe40003f2e170 */
[----:B------:R-:W-:Y:S01]  /*1bd0*/  @P4 PLOP3.LUT P1, PT, P0, PT, PT, 0x80, 0x8 ;  /* 0x000000000008481c */ /* 0x000fe2000072f070 */
[----:B------:R-:W-:-:S08]  /*1be0*/  @P5 VIADD R8, R9, 0x1 ;  /* 0x0000000109085836 */ /* 0x000fd00000000000 */
[----:B------:R-:W-:-:S04]  /*1bf0*/  @P6 VIADD R8, R9, 0x2 ;  /* 0x0000000209086836 */ /* 0x000fc80000000000 */
[C---:B------:R-:W-:Y:S02]  /*1c00*/  @P1 VIADD R8, R9.reuse, 0x3 ;  /* 0x0000000309081836 */ /* 0x040fe40000000000 */
[----:B------:R-:W-:-:S05]  /*1c10*/  VIADD R9, R9, 0x4 ;  /* 0x0000000409097836 */ /* 0x000fca0000000000 */
[----:B------:R-:W-:Y:S02]  /*1c20*/  ISETP.NE.AND P1, PT, R9, R3, PT ;  /* 0x000000030900720c */ /* 0x000fe40003f25270 */
[----:B------:R-:W-:-:S11]  /*1c30*/  @P4 SEL R0, R15, R0, P0 ;  /* 0x000000000f004207 */ /* 0x000fd60000000000 */
[----:B------:R-:W-:Y:S05]  /*1c40*/  @P1 BRA `(.L_x_20) ;  /* 0xfffffffc00301947 */ /* 0x000fea000383ffff */
[----:B------:R-:W-:Y:S05]  /*1c50*/  BSYNC.RECONVERGENT B1 ;  /* 0x0000000000017941 */ /* 0x000fea0003800200 */
.L_x_19:
[----:B------:R-:W-:-:S07]  /*1c60*/  IMAD.MOV.U32 R9, RZ, RZ, R3 ;  /* 0x000000ffff097224 */ /* 0x000fce00078e0003 */
.L_x_18:
[----:B------:R-:W-:-:S13]  /*1c70*/  ISETP.NE.AND P0, PT, R25, RZ, PT ;  /* 0x000000ff1900720c */ /* 0x000fda0003f05270 */
[----:B------:R-:W-:Y:S05]  /*1c80*/  @!P0 BRA `(.L_x_21) ;  /* 0x0000000000c48947 */ /* 0x000fea0003800000 */
[----:B------:R-:W-:Y:S02]  /*1c90*/  R2UR UR4, R16 ;  /* 0x00000000100472ca */ /* 0x000fe400000e0000 */
[----:B------:R-:W-:Y:S02]  /*1ca0*/  R2UR UR5, R17 ;  /* 0x00000000110572ca */ /* 0x000fe400000e0000 */
[----:B------:R-:W-:-:S05]  /*1cb0*/  IADD3 R4, P0, PT, R9, R23, RZ ;  /* 0x0000001709047210 */ /* 0x000fca0007f1e0ff */
[----:B------:R-:W-:-:S06]  /*1cc0*/  IMAD.X R5, RZ, RZ, R19, P0 ;  /* 0x000000ffff057224 */ /* 0x000fcc00000e0613 */
[----:B------:R-:W2:Y:S01]  /*1cd0*/  LD.E.U8 R6, desc[UR4][R4.64] ;  /* 0x0000000404067980 */ /* 0x000ea2000c101100 */
[----:B------:R-:W-:Y:S01]  /*1ce0*/  BSSY.RECONVERGENT B1, `(.L_x_22) ;  /* 0x000000d000017945 */ /* 0x000fe20003800200 */
[----:B------:R-:W-:Y:S01]  /*1cf0*/  ISETP.NE.AND P1, PT, R25, 0x1, PT ;  /* 0x000000011900780c */ /* 0x000fe20003f25270 */
[----:B------:R-:W-:Y:S01]  /*1d00*/  IMAD.MOV.U32 R11, RZ, RZ, R0 ;  /* 0x000000ffff0b7224 */ /* 0x000fe200078e0000 */
[----:B--2---:R-:W-:Y:S01]  /*1d10*/  ISETP.NE.AND P0, PT, R6, 0x1, PT ;  /* 0x000000010600780c */ /* 0x004fe20003f05270 */
[----:B------:R-:W-:-:S12]  /*1d20*/  IMAD.WIDE.U32 R6, R9, 0x4, R28 ;  /* 0x0000000409067825 */ /* 0x000fd800078e001c */
[----:B------:R-:W-:Y:S05]  /*1d30*/  @!P0 BRA `(.L_x_23) ;  /* 0x00000000001c8947 */ /* 0x000fea0003800000 */
[----:B------:R-:W-:Y:S02]  /*1d40*/  R2UR UR4, R16 ;  /* 0x00000000100472ca */ /* 0x000fe400000e0000 */
[----:B------:R-:W-:-:S13]  /*1d50*/  R2UR UR5, R17 ;  /* 0x00000000110572ca */ /* 0x000fda00000e0000 */
[----:B------:R-:W2:Y:S02]  /*1d60*/  LD.E R0, desc[UR4][R6.64] ;  /* 0x0000000406007980 */ /* 0x000ea4000c101900 */
[----:B--2---:R-:W-:-:S04]  /*1d70*/  ISETP.GE.AND P0, PT, R0, R11, PT ;  /* 0x0000000b0000720c */ /* 0x004fc80003f06270 */
[----:B------:R-:W-:-:S04]  /*1d80*/  ISETP.NE.AND P0, PT, R0, -0x1, !P0 ;  /* 0xffffffff0000780c */ /* 0x000fc80004705270 */
[----:B------:R-:W-:Y:S02]  /*1d90*/  SEL R11, R0, R11, P0 ;  /* 0x0000000b000b7207 */ /* 0x000fe40000000000 */
[----:B------:R-:W-:-:S07]  /*1da0*/  SEL R8, R9, R8, P0 ;  /* 0x0000000809087207 */ /* 0x000fce0000000000 */
.L_x_23:
[----:B------:R-:W-:Y:S05]  /*1db0*/  BSYNC.RECONVERGENT B1 ;  /* 0x0000000000017941 */ /* 0x000fea0003800200 */
.L_x_22:
[----:B------:R-:W-:Y:S04]  /*1dc0*/  BSSY.RECONVERGENT B1, `(.L_x_21) ;  /* 0x000001d000017945 */ /* 0x000fe80003800200 */
[----:B------:R-:W-:Y:S05]  /*1dd0*/  @!P1 BRA `(.L_x_24) ;  /* 0x00000000006c9947 */ /* 0x000fea0003800000 */
[----:B------:R-:W-:Y:S02]  /*1de0*/  R2UR UR4, R16 ;  /* 0x00000000100472ca */ /* 0x000fe400000e0000 */
[----:B------:R-:W-:-:S13]  /*1df0*/  R2UR UR5, R17 ;  /* 0x00000000110572ca */ /* 0x000fda00000e0000 */
[----:B------:R-:W2:Y:S01]  /*1e00*/  LD.E.U8 R0, desc[UR4][R4.64+0x1] ;  /* 0x0000010404007980 */ /* 0x000ea2000c101100 */
[----:B------:R-:W-:Y:S01]  /*1e10*/  BSSY.RECONVERGENT B2, `(.L_x_25) ;  /* 0x000000b000027945 */ /* 0x000fe20003800200 */
[----:B------:R-:W-:Y:S02]  /*1e20*/  ISETP.NE.AND P1, PT, R25, 0x2, PT ;  /* 0x000000021900780c */ /* 0x000fe40003f25270 */
[----:B--2---:R-:W-:-:S13]  /*1e30*/  ISETP.NE.AND P0, PT, R0, 0x1, PT ;  /* 0x000000010000780c */ /* 0x004fda0003f05270 */
[----:B------:R-:W-:Y:S05]  /*1e40*/  @!P0 BRA `(.L_x_26) ;  /* 0x00000000001c8947 */ /* 0x000fea0003800000 */
[----:B------:R-:W-:Y:S02]  /*1e50*/  R2UR UR4, R16 ;  /* 0x00000000100472ca */ /* 0x000fe400000e0000 */
[----:B------:R-:W-:-:S13]  /*1e60*/  R2UR UR5, R17 ;  /* 0x00000000110572ca */ /* 0x000fda00000e0000 */
[----:B------:R-:W2:Y:S02]  /*1e70*/  LD.E R0, desc[UR4][R6.64+0x4] ;  /* 0x0000040406007980 */ /* 0x000ea4000c101900 */
[----:B--2---:R-:W-:-:S04]  /*1e80*/  ISETP.GE.AND P0, PT, R0, R11, PT ;  /* 0x0000000b0000720c */ /* 0x004fc80003f06270 */
[----:B------:R-:W-:-:S04]  /*1e90*/  ISETP.NE.AND P0, PT, R0, -0x1, !P0 ;  /* 0xffffffff0000780c */ /* 0x000fc80004705270 */
[----:B------:R-:W-:-:S09]  /*1ea0*/  SEL R11, R0, R11, P0 ;  /* 0x0000000b000b7207 */ /* 0x000fd20000000000 */
[----:B------:R-:W-:-:S07]  /*1eb0*/  @P0 VIADD R8, R9, 0x1 ;  /* 0x0000000109080836 */ /* 0x000fce0000000000 */
.L_x_26:
[----:B------:R-:W-:Y:S05]  /*1ec0*/  BSYNC.RECONVERGENT B2 ;  /* 0x0000000000027941 */ /* 0x000fea0003800200 */
.L_x_25:
[----:B------:R-:W-:Y:S05]  /*1ed0*/  @!P1 BRA `(.L_x_24) ;  /* 0x00000000002c9947 */ /* 0x000fea0003800000 */
[----:B------:R-:W-:Y:S02]  /*1ee0*/  R2UR UR4, R16 ;  /* 0x00000000100472ca */ /* 0x000fe400000e0000 */
[----:B------:R-:W-:-:S13]  /*1ef0*/  R2UR UR5, R17 ;  /* 0x00000000110572ca */ /* 0x000fda00000e0000 */
[----:B------:R-:W2:Y:S02]  /*1f00*/  LD.E.U8 R4, desc[UR4][R4.64+0x2] ;  /* 0x0000020404047980 */ /* 0x000ea4000c101100 */
[----:B--2---:R-:W-:-:S13]  /*1f10*/  ISETP.NE.AND P0, PT, R4, 0x1, PT ;  /* 0x000000010400780c */ /* 0x004fda0003f05270 */
[----:B------:R-:W-:Y:S05]  /*1f20*/  @!P0 BRA `(.L_x_24) ;  /* 0x0000000000188947 */ /* 0x000fea0003800000 */
[----:B------:R-:W-:Y:S02]  /*1f30*/  R2UR UR4, R16 ;  /* 0x00000000100472ca */ /* 0x000fe400000e0000 */
[----:B------:R-:W-:-:S13]  /*1f40*/  R2UR UR5, R17 ;  /* 0x00000000110572ca */ /* 0x000fda00000e0000 */
[----:B------:R-:W2:Y:S02]  /*1f50*/  LD.E R6, desc[UR4][R6.64+0x8] ;  /* 0x0000080406067980 */ /* 0x000ea4000c101900 */
[----:B--2---:R-:W-:-:S04]  /*1f60*/  ISETP.NE.AND P0, PT, R6, -0x1, PT ;  /* 0xffffffff0600780c */ /* 0x004fc80003f05270 */
[----:B------:R-:W-:-:S13]  /*1f70*/  ISETP.GE.OR P1, PT, R6, R11, !P0 ;  /* 0x0000000b0600720c */ /* 0x000fda0004726670 */
[----:B------:R-:W-:-:S07]  /*1f80*/  @!P1 VIADD R8, R9, 0x2 ;  /* 0x0000000209089836 */ /* 0x000fce0000000000 */
.L_x_24:
[----:B------:R-:W-:Y:S05]  /*1f90*/  BSYNC.RECONVERGENT B1 ;  /* 0x0000000000017941 */ /* 0x000fea0003800200 */
.L_x_21:
[----:B------:R-:W-:Y:S01]  /*1fa0*/  IADD3 R6, P0, PT, R8, R23, RZ ;  /* 0x0000001708067210 */ /* 0x000fe20007f1e0ff */
[----:B------:R-:W0:Y:S01]  /*1fb0*/  LDCU UR4, c[0x0][0x388] ;  /* 0x00007100ff0477ac */ /* 0x000e220008000800 */
[----:B------:R-:W-:Y:S01]  /*1fc0*/  R2UR UR6, R16 ;  /* 0x00000000100672ca */ /* 0x000fe200000e0000 */
[----:B------:R-:W-:Y:S01]  /*1fd0*/  IMAD.MOV.U32 R5, RZ, RZ, 0x1 ;  /* 0x00000001ff057424 */ /* 0x000fe200078e00ff */
[----:B------:R-:W-:Y:S01]  /*1fe0*/  R2UR UR7, R17 ;  /* 0x00000000110772ca */ /* 0x000fe200000e0000 */
[----:B------:R-:W-:Y:S01]  /*1ff0*/  IMAD.X R7, RZ, RZ, R19, P0 ;  /* 0x000000ffff077224 */ /* 0x000fe200000e0613 */
[----:B------:R-:W-:Y:S01]  /*2000*/  ISETP.GE.U32.AND P0, PT, R14, 0x3, PT ;  /* 0x000000030e00780c */ /* 0x000fe20003f06070 */
[----:B------:R-:W-:-:S10]  /*2010*/  IMAD.MOV.U32 R13, RZ, RZ, RZ ;  /* 0x000000ffff0d7224 */ /* 0x000fd400078e00ff */
[----:B------:R1:W-:Y:S01]  /*2020*/  ST.E.U8 desc[UR6][R6.64], R5 ;  /* 0x0000000506007985 */ /* 0x0003e2000c101106 */
[C---:B0-----:R-:W-:Y:S02]  /*2030*/  IMAD R0, R8.reuse, UR4, RZ ;  /* 0x0000000408007c24 */ /* 0x041fe4000f8e02ff */
[----:B-1----:R-:W-:Y:S01]  /*2040*/  IMAD.WIDE.U32 R4, R8, 0x4, R28 ;  /* 0x0000000408047825 */ /* 0x002fe200078e001c */
[----:B------:R-:W-:Y:S06]  /*2050*/  @!P0 BRA `(.L_x_27) ;  /* 0x0000000400988947 */ /* 0x000fec0003800000 */
[----:B------:R-:W0:Y:S01]  /*2060*/  LDC.64 R6, c[0x0][0x380] ;  /* 0x0000e000ff067b82 */ /* 0x000e220000000a00 */
[----:B------:R-:W-:Y:S01]  /*2070*/  BSSY.RECONVERGENT B1, `(.L_x_28) ;  /* 0x0000063000017945 */ /* 0x000fe20003800200 */
[----:B------:R-:W-:-:S07]  /*2080*/  IMAD.MOV.U32 R15, RZ, RZ, RZ ;  /* 0x000000ffff0f7224 */ /* 0x000fce00078e00ff */
.L_x_37:
[----:B------:R-:W-:Y:S02]  /*2090*/  R2UR UR4, R16 ;  /* 0x00000000100472ca */ /* 0x000fe400000e0000 */
[----:B------:R-:W-:Y:S02]  /*20a0*/  R2UR UR5, R17 ;  /* 0x00000000110572ca */ /* 0x000fe400000e0000 */
[----:B------:R-:W-:-:S05]  /*20b0*/  IADD3 R8, P0, PT, R15, R23, RZ ;  /* 0x000000170f087210 */ /* 0x000fca0007f1e0ff */
[----:B---3--:R-:W-:-:S06]  /*20c0*/  IMAD.X R9, RZ, RZ, R19, P0 ;  /* 0x000000ffff097224 */ /* 0x008fcc00000e0613 */
[----:B-12---:R-:W2:Y:S01]  /*20d0*/  LD.E.U8 R10, desc[UR4][R8.64] ;  /* 0x00000004080a7980 */ /* 0x006ea2000c101100 */
[----:B------:R-:W-:Y:S01]  /*20e0*/  BSSY.RECONVERGENT B2, `(.L_x_29) ;  /* 0x0000014000027945 */ /* 0x000fe20003800200 */
[----:B--2---:R-:W-:Y:S01]  /*20f0*/  ISETP.NE.AND P0, PT, R10, 0x1, PT ;  /* 0x000000010a00780c */ /* 0x004fe20003f05270 */
[----:B------:R-:W-:-:S12]  /*2100*/  IMAD.WIDE.U32 R10, R15, 0x4, R28 ;  /* 0x000000040f0a7825 */ /* 0x000fd800078e001c */
[----:B------:R-:W-:Y:S05]  /*2110*/  @!P0 BRA `(.L_x_30) ;  /* 0x0000000000408947 */ /* 0x000fea0003800000 */
[----:B------:R-:W-:Y:S01]  /*2120*/  R2UR UR4, R16 ;  /* 0x00000000100472ca */ /* 0x000fe200000e0000 */
[----:B------:R-:W-:Y:S01]  /*2130*/  IMAD.IADD R13, R0, 0x1, R15 ;  /* 0x00000001000d7824 */ /* 0x000fe200078e020f */
[----:B------:R-:W-:Y:S02]  /*2140*/  R2UR UR5, R17 ;  /* 0x00000000110572ca */ /* 0x000fe400000e0000 */
[C---:B------:R-:W-:Y:S01]  /*2150*/  R2UR UR8, R16.reuse ;  /* 0x00000000100872ca */ /* 0x040fe200000e0000 */
[----:B0-----:R-:W-:Y:S01]  /*2160*/  IMAD.WIDE.U32 R12, R13, 0x4, R6 ;  /* 0x000000040d0c7825 */ /* 0x001fe200078e0006 */
[C---:B------:R-:W-:Y:S02]  /*2170*/  R2UR UR9, R17.reuse ;  /* 0x00000000110972ca */ /* 0x040fe400000e0000 */
[----:B------:R-:W-:Y:S02]  /*2180*/  R2UR UR6, R16 ;  /* 0x00000000100672ca */ /* 0x000fe400000e0000 */
[----:B------:R-:W-:-:S05]  /*2190*/  R2UR UR7, R17 ;  /* 0x00000000110772ca */ /* 0x000fca00000e0000 */
[----:B------:R-:W2:Y:S04]  /*21a0*/  LDG.E R12, desc[UR4][R12.64] ;  /* 0x000000040c0c7981 */ /* 0x000ea8000c1e1900 */
[----:B------:R-:W2:Y:S04]  /*21b0*/  LD.E R21, desc[UR8][R4.64] ;  /* 0x0000000804157980 */ /* 0x000ea8000c101900 */
[----:B------:R-:W3:Y:S01]  /*21c0*/  LD.E R20, desc[UR6][R10.64] ;  /* 0x000000060a147980 */ /* 0x000ee2000c101900 */
[----:B--2---:R-:W-:-:S05]  /*21d0*/  IMAD.IADD R21, R12, 0x1, R21 ;  /* 0x000000010c157824 */ /* 0x004fca00078e0215 */
[----:B---3--:R-:W-:-:S13]  /*21e0*/  ISETP.GT.AND P0, PT, R20, R21, PT ;  /* 0x000000151400720c */ /* 0x008fda0003f04270 */
[----:B------:R-:W-:Y:S02]  /*21f0*/  @P0 R2UR UR4, R16 ;  /* 0x00000000100402ca */ /* 0x000fe400000e0000 */
[----:B------:R-:W-:-:S13]  /*2200*/  @P0 R2UR UR5, R17 ;  /* 0x00000000110502ca */ /* 0x000fda00000e0000 */
[----:B------:R1:W-:Y:S02]  /*2210*/  @P0 ST.E desc[UR4][R10.64], R21 ;  /* 0x000000150a000985 */ /* 0x0003e4000c101904 */
.L_x_30:
[----:B------:R-:W-:Y:S05]  /*2220*/  BSYNC.RECONVERGENT B2 ;  /* 0x0000000000027941 */ /* 0x000fea0003800200 */
.L_x_29:
[----:B------:R-:W-:Y:S02]  /*2230*/  R2UR UR4, R16 ;  /* 0x00000000100472ca */ /* 0x000fe400000e0000 */
[----:B------:R-:W-:-:S13]  /*2240*/  R2UR UR5, R17 ;  /* 0x00000000110572ca */ /* 0x000fda00000e0000 */
[----:B------:R-:W2:Y:S01]  /*2250*/  LD.E.U8 R12, desc[UR4][R8.64+0x1] ;  /* 0x00000104080c7980 */ /* 0x000ea2000c101100 */
[----:B------:R-:W3:Y:S01]  /*2260*/  LDCU.64 UR4, c[0x0][0x380] ;  /* 0x00007000ff0477ac */ /* 0x000ee20008000a00 */
[----:B------:R-:W-:Y:S01]  /*2270*/  IADD3 R13, P1, PT, R0, R15, RZ ;  /* 0x0000000f000d7210 */ /* 0x000fe20007f3e0ff */
[----:B------:R-:W-:Y:S04]  /*2280*/  BSSY.RECONVERGENT B2, `(.L_x_31) ;  /* 0x0000014000027945 */ /* 0x000fe80003800200 */
[----:B------:R-:W-:Y:S01]  /*2290*/  IMAD.X R20, RZ, RZ, RZ, P1 ;  /* 0x000000ffff147224 */ /* 0x000fe200008e06ff */
[----:B--2---:R-:W-:Y:S02]  /*22a0*/  ISETP.NE.AND P0, PT, R12, 0x1, PT ;  /* 0x000000010c00780c */ /* 0x004fe40003f05270 */
[----:B---3--:R-:W-:-:S04]  /*22b0*/  LEA R12, P1, R13, UR4, 0x2 ;  /* 0x000000040d0c7c11 */ /* 0x008fc8000f8210ff */
[----:B------:R-:W-:-:S07]  /*22c0*/  LEA.HI.X R13, R13, UR5, R20, 0x2, P1 ;  /* 0x000000050d0d7c11 */ /* 0x000fce00088f1414 */
[----:B------:R-:W-:Y:S05]  /*22d0*/  @!P0 BRA `(.L_x_32) ;  /* 0x0000000000388947 */ /* 0x000fea0003800000 */
[C---:B------:R-:W-:Y:S02]  /*22e0*/  R2UR UR4, R16.reuse ;  /* 0x00000000100472ca */ /* 0x040fe400000e0000 */
[C---:B------:R-:W-:Y:S02]  /*22f0*/  R2UR UR5, R17.reuse ;  /* 0x00000000110572ca */ /* 0x040fe400000e0000 */
[C---:B------:R-:W-:Y:S02]  /*2300*/  R2UR UR8, R16.reuse ;  /* 0x00000000100872ca */ /* 0x040fe400000e0000 */
[C---:B------:R-:W-:Y:S02]  /*2310*/  R2UR UR9, R17.reuse ;  /* 0x00000000110972ca */ /* 0x040fe400000e0000 */
[----:B------:R-:W-:Y:S02]  /*2320*/  R2UR UR6, R16 ;  /* 0x00000000100672ca */ /* 0x000fe400000e0000 */
[----:B------:R-:W-:-:S05]  /*2330*/  R2UR UR7, R17 ;  /* 0x00000000110772ca */ /* 0x000fca00000e0000 */
[----:B------:R-:W2:Y:S04]  /*2340*/  LDG.E R20, desc[UR4][R12.64+0x4] ;  /* 0x000004040c147981 */ /* 0x000ea8000c1e1900 */
[----:B------:R-:W2:Y:S04]  /*2350*/  LD.E R27, desc[UR8][R4.64] ;  /* 0x00000008041b7980 */ /* 0x000ea8000c101900 */
[----:B-1----:R-:W3:Y:S01]  /*2360*/  LD.E R21, desc[UR6][R10.64+0x4] ;  /* 0x000004060a157980 */ /* 0x002ee2000c101900 */
[----:B--2---:R-:W-:-:S05]  /*2370*/  IMAD.IADD R20, R20, 0x1, R27 ;  /* 0x0000000114147824 */ /* 0x004fca00078e021b */
[----:B---3--:R-:W-:-:S13]  /*2380*/  ISETP.GT.AND P0, PT, R21, R20, PT ;  /* 0x000000141500720c */ /* 0x008fda0003f04270 */
[----:B------:R-:W-:Y:S02]  /*2390*/  @P0 R2UR UR4, R16 ;  /* 0x00000000100402ca */ /* 0x000fe400000e0000 */
[----:B------:R-:W-:-:S13]  /*23a0*/  @P0 R2UR UR5, R17 ;  /* 0x00000000110502ca */ /* 0x000fda00000e0000 */
[----:B------:R2:W-:Y:S02]  /*23b0*/  @P0 ST.E desc[UR4][R10.64+0x4], R20 ;  /* 0x000004140a000985 */ /* 0x0005e4000c101904 */
.L_x_32:
[----:B------:R-:W-:Y:S05]  /*23c0*/  BSYNC.RECONVERGENT B2 ;  /* 0x0000000000027941 */ /* 0x000fea0003800200 */
.L_x_31:
[----:B------:R-:W-:Y:S02]  /*23d0*/  R2UR UR4, R16 ;  /* 0x00000000100472ca */ /* 0x000fe400000e0000 */
[----:B------:R-:W-:-:S13]  /*23e0*/  R2UR UR5, R17 ;  /* 0x00000000110572ca */ /* 0x000fda00000e0000 */
[----:B--2---:R-:W2:Y:S01]  /*23f0*/  LD.E.U8 R20, desc[UR4][R8.64+0x2] ;  /* 0x0000020408147980 */ /* 0x004ea2000c101100 */
[----:B------:R-:W-:Y:S01]  /*2400*/  BSSY.RECONVERGENT B2, `(.L_x_33) ;  /* 0x0000011000027945 */ /* 0x000fe20003800200 */
[----:B--2---:R-:W-:-:S13]  /*2410*/  ISETP.NE.AND P0, PT, R20, 0x1, PT ;  /* 0x000000011400780c */ /* 0x004fda0003f05270 */
        /* <DEDUP_REMOVED lines=15> */
.L_x_34:
[----:B------:R-:W-:Y:S05]  /*2510*/  BSYNC.RECONVERGENT B2 ;  /* 0x0000000000027941 */ /* 0x000fea0003800200 */
.L_x_33:
[----:B------:R-:W-:Y:S02]  /*2520*/  R2UR UR4, R16 ;  /* 0x00000000100472ca */ /* 0x000fe400000e0000 */
[----:B------:R-:W-:-:S13]  /*2530*/  R2UR UR5, R17 ;  /* 0x00000000110572ca */ /* 0x000fda00000e0000 */
[----:B------:R-:W3:Y:S01]  /*2540*/  LD.E.U8 R8, desc[UR4][R8.64+0x3] ;  /* 0x0000030408087980 */ /* 0x000ee2000c101100 */
[----:B------:R-:W-:Y:S01]  /*2550*/  BSSY.RECONVERGENT B2, `(.L_x_35) ;  /* 0x0000011000027945 */ /* 0x000fe20003800200 */
[----:B---3--:R-:W-:-:S13]  /*2560*/  ISETP.NE.AND P0, PT, R8, 0x1, PT ;  /* 0x000000010800780c */ /* 0x008fda0003f05270 */
[----:B------:R-:W-:Y:S05]  /*2570*/  @!P0 BRA `(.L_x_36) ;  /* 0x0000000000388947 */ /* 0x000fea0003800000 */
[C---:B------:R-:W-:Y:S02]  /*2580*/  R2UR UR4, R16.reuse ;  /* 0x00000000100472ca */ /* 0x040fe400000e0000 */
[C---:B------:R-:W-:Y:S02]  /*2590*/  R2UR UR5, R17.reuse ;  /* 0x00000000110572ca */ /* 0x040fe400000e0000 */
[C---:B------:R-:W-:Y:S02]  /*25a0*/  R2UR UR8, R16.reuse ;  /* 0x00000000100872ca */ /* 0x040fe400000e0000 */
[C---:B------:R-:W-:Y:S02]  /*25b0*/  R2UR UR9, R17.reuse ;  /* 0x00000000110972ca */ /* 0x040fe400000e0000 */
[----:B------:R-:W-:Y:S02]  /*25c0*/  R2UR UR6, R16 ;  /* 0x00000000100672ca */ /* 0x000fe400000e0000 */
[----:B------:R-:W-:-:S05]  /*25d0*/  R2UR UR7, R17 ;  /* 0x00000000110772ca */ /* 0x000fca00000e0000 */
[----:B------:R-:W3:Y:S04]  /*25e0*/  LDG.E R12, desc[UR4][R12.64+0xc] ;  /* 0x00000c040c0c7981 */ /* 0x000ee8000c1e1900 */
[----:B------:R-:W3:Y:S04]  /*25f0*/  LD.E R9, desc[UR8][R4.64] ;  /* 0x0000000804097980 */ /* 0x000ee8000c101900 */
[----:B------:R-:W4:Y:S01]  /*2600*/  LD.E R8, desc[UR6][R10.64+0xc] ;  /* 0x00000c060a087980 */ /* 0x000f22000c101900 */
[----:B---3--:R-:W-:-:S05]  /*2610*/  IMAD.IADD R9, R12, 0x1, R9 ;  /* 0x000000010c097824 */ /* 0x008fca00078e0209 */
[----:B----4-:R-:W-:-:S13]  /*2620*/  ISETP.GT.AND P0, PT, R8, R9, PT ;  /* 0x000000090800720c */ /* 0x010fda0003f04270 */
[----:B------:R-:W-:Y:S02]  /*2630*/  @P0 R2UR UR4, R16 ;  /* 0x00000000100402ca */ /* 0x000fe400000e0000 */
[----:B------:R-:W-:-:S13]  /*2640*/  @P0 R2UR UR5, R17 ;  /* 0x00000000110502ca */ /* 0x000fda00000e0000 */
[----:B------:R3:W-:Y:S02]  /*2650*/  @P0 ST.E desc[UR4][R10.64+0xc], R9 ;  /* 0x00000c090a000985 */ /* 0x0007e4000c101904 */
.L_x_36:
[----:B------:R-:W-:Y:S05]  /*2660*/  BSYNC.RECONVERGENT B2 ;  /* 0x0000000000027941 */ /* 0x000fea0003800200 */
.L_x_35:
[----:B------:R-:W-:-:S05]  /*2670*/  VIADD R15, R15, 0x4 ;  /* 0x000000040f0f7836 */ /* 0x000fca0000000000 */
[----:B------:R-:W-:-:S13]  /*2680*/  ISETP.NE.AND P0, PT, R15, R3, PT ;  /* 0x000000030f00720c */ /* 0x000fda0003f05270 */
[----:B------:R-:W-:Y:S05]  /*2690*/  @P0 BRA `(.L_x_37) ;  /* 0xfffffff8007c0947 */ /* 0x000fea000383ffff */
[----:B------:R-:W-:Y:S05]  /*26a0*/  BSYNC.RECONVERGENT B1 ;  /* 0x0000000000017941 */ /* 0x000fea0003800200 */
.L_x_28:
[----:B------:R-:W-:-:S07]  /*26b0*/  IMAD.MOV.U32 R13, RZ, RZ, R3 ;  /* 0x000000ffff0d7224 */ /* 0x000fce00078e0003 */
.L_x_27:
[----:B------:R-:W-:-:S13]  /*26c0*/  ISETP.NE.AND P0, PT, R25, RZ, PT ;  /* 0x000000ff1900720c */ /* 0x000fda0003f05270 */
[----:B------:R-:W-:Y:S05]  /*26d0*/  @!P0 BRA `(.L_x_38) ;  /* 0xfffffff000408947 */ /* 0x000fea000383ffff */
[----:B------:R-:W-:Y:S02]  /*26e0*/  R2UR UR4, R16 ;  /* 0x00000000100472ca */ /* 0x000fe400000e0000 */
[----:B------:R-:W-:Y:S02]  /*26f0*/  R2UR UR5, R17 ;  /* 0x00000000110572ca */ /* 0x000fe400000e0000 */
[----:B-123--:R-:W-:-:S05]  /*2700*/  IADD3 R10, P0, PT, R13, R23, RZ ;  /* 0x000000170d0a7210 */ /* 0x00efca0007f1e0ff */
[----:B------:R-:W-:-:S06]  /*2710*/  IMAD.X R11, RZ, RZ, R19, P0 ;  /* 0x000000ffff0b7224 */ /* 0x000fcc00000e0613 */
[----:B0-----:R-:W2:Y:S01]  /*2720*/  LD.E.U8 R6, desc[UR4][R10.64] ;  /* 0x000000040a067980 */ /* 0x001ea2000c101100 */
[----:B------:R-:W-:Y:S01]  /*2730*/  BSSY.RECONVERGENT B1, `(.L_x_39) ;  /* 0x0000015000017945 */ /* 0x000fe20003800200 */
[----:B--2---:R-:W-:Y:S01]  /*2740*/  ISETP.NE.AND P0, PT, R6, 0x1, PT ;  /* 0x000000010600780c */ /* 0x004fe20003f05270 */
[----:B------:R-:W-:-:S12]  /*2750*/  IMAD.WIDE.U32 R6, R13, 0x4, R28 ;  /* 0x000000040d067825 */ /* 0x000fd800078e001c */
[----:B------:R-:W-:Y:S05]  /*2760*/  @!P0 BRA `(.L_x_40) ;  /* 0x0000000000448947 */ /* 0x000fea0003800000 */
[----:B------:R-:W0:Y:S01]  /*2770*/  LDC.64 R8, c[0x0][0x380] ;  /* 0x0000e000ff087b82 */ /* 0x000e220000000a00 */
[----:B------:R-:W-:Y:S01]  /*2780*/  R2UR UR8, R16 ;  /* 0x00000000100872ca */ /* 0x000fe200000e0000 */
[----:B------:R-:W-:Y:S01]  /*2790*/  IMAD.IADD R15, R0, 0x1, R13 ;  /* 0x00000001000f7824 */ /* 0x000fe200078e020d */
[C---:B------:R-:W-:Y:S02]  /*27a0*/  R2UR UR9, R17.reuse ;  /* 0x00000000110972ca */ /* 0x040fe400000e0000 */
[C---:B------:R-:W-:Y:S02]  /*27b0*/  R2UR UR4, R16.reuse ;  /* 0x00000000100472ca */ /* 0x040fe400000e0000 */
[C---:B------:R-:W-:Y:S02]  /*27c0*/  R2UR UR5, R17.reuse ;  /* 0x00000000110572ca */ /* 0x040fe400000e0000 */
[----:B------:R-:W-:Y:S02]  /*27d0*/  R2UR UR6, R16 ;  /* 0x00000000100672ca */ /* 0x000fe400000e0000 */
[----:B------:R-:W-:Y:S01]  /*27e0*/  R2UR UR7, R17 ;  /* 0x00000000110772ca */ /* 0x000fe200000e0000 */
[----:B0-----:R-:W-:-:S12]  /*27f0*/  IMAD.WIDE.U32 R8, R15, 0x4, R8 ;  /* 0x000000040f087825 */ /* 0x001fd800078e0008 */
[----:B------:R-:W2:Y:S04]  /*2800*/  LD.E R12, desc[UR6][R6.64] ;  /* 0x00000006060c7980 */ /* 0x000ea8000c101900 */
[----:B------:R-:W3:Y:S04]  /*2810*/  LD.E R15, desc[UR8][R4.64] ;  /* 0x00000008040f7980 */ /* 0x000ee8000c101900 */
[----:B------:R-:W3:Y:S02]  /*2820*/  LDG.E R8, desc[UR4][R8.64] ;  /* 0x0000000408087981 */ /* 0x000ee4000c1e1900 */
[----:B---3--:R-:W-:-:S05]  /*2830*/  IMAD.IADD R15, R8, 0x1, R15 ;  /* 0x00000001080f7824 */ /* 0x008fca00078e020f */
[----:B--2---:R-:W-:-:S13]  /*2840*/  ISETP.GT.AND P0, PT, R12, R15, PT ;  /* 0x0000000f0c00720c */ /* 0x004fda0003f04270 */
[----:B------:R-:W-:Y:S02]  /*2850*/  @P0 R2UR UR4, R16 ;  /* 0x00000000100402ca */ /* 0x000fe400000e0000 */
[----:B------:R-:W-:-:S13]  /*2860*/  @P0 R2UR UR5, R17 ;  /* 0x00000000110502ca */ /* 0x000fda00000e0000 */
[----:B------:R0:W-:Y:S02]  /*2870*/  @P0 ST.E desc[UR4][R6.64], R15 ;  /* 0x0000000f06000985 */ /* 0x0001e4000c101904 */
.L_x_40:
[----:B------:R-:W-:Y:S05]  /*2880*/  BSYNC.RECONVERGENT B1 ;  /* 0x0000000000017941 */ /* 0x000fea0003800200 */
.L_x_39:
[----:B------:R-:W-:-:S13]  /*2890*/  ISETP.NE.AND P0, PT, R25, 0x1, PT ;  /* 0x000000011900780c */ /* 0x000fda0003f05270 */
[----:B------:R-:W-:Y:S05]  /*28a0*/  @!P0 BRA `(.L_x_38) ;  /* 0xffffffec00cc8947 */ /* 0x000fea000383ffff */
[----:B------:R-:W-:Y:S02]  /*28b0*/  R2UR UR4, R16 ;  /* 0x00000000100472ca */ /* 0x000fe400000e0000 */
[----:B------:R-:W-:-:S13]  /*28c0*/  R2UR UR5, R17 ;  /* 0x00000000110572ca */ /* 0x000fda00000e0000 */
[----:B------:R-:W2:Y:S01]  /*28d0*/  LD.E.U8 R12, desc[UR4][R10.64+0x1] ;  /* 0x000001040a0c7980 */ /* 0x000ea2000c101100 */
[----:B------:R-:W1:Y:S01]  /*28e0*/  LDCU.64 UR4, c[0x0][0x380] ;  /* 0x00007000ff0477ac */ /* 0x000e620008000a00 */
[----:B------:R-:W-:Y:S01]  /*28f0*/  IADD3 R0, P0, PT, R0, R13, RZ ;  /* 0x0000000d00007210 */ /* 0x000fe20007f1e0ff */
[----:B------:R-:W-:Y:S04]  /*2900*/  BSSY.RECONVERGENT B1, `(.L_x_41) ;  /* 0x0000014000017945 */ /* 0x000fe80003800200 */
[----:B------:R-:W-:Y:S01]  /*2910*/  IMAD.X R9, RZ, RZ, RZ, P0 ;  /* 0x000000ffff097224 */ /* 0x000fe200000e06ff */
[----:B-1----:R-:W-:-:S04]  /*2920*/  LEA R8, P1, R0, UR4, 0x2 ;  /* 0x0000000400087c11 */ /* 0x002fc8000f8210ff */
[----:B------:R-:W-:Y:S02]  /*2930*/  LEA.HI.X R9, R0, UR5, R9, 0x2, P1 ;  /* 0x0000000500097c11 */ /* 0x000fe400088f1409 */
        /* <DEDUP_REMOVED lines=16> */
.L_x_42:
[----:B------:R-:W-:Y:S05]  /*2a40*/  BSYNC.RECONVERGENT B1 ;  /* 0x0000000000017941 */ /* 0x000fea0003800200 */
.L_x_41:
[----:B------:R-:W-:-:S13]  /*2a50*/  ISETP.NE.AND P0, PT, R25, 0x2, PT ;  /* 0x000000021900780c */ /* 0x000fda0003f05270 */
[----:B------:R-:W-:Y:S05]  /*2a60*/  @!P0 BRA `(.L_x_38) ;  /* 0xffffffec005c8947 */ /* 0x000fea000383ffff */
[----:B------:R-:W-:Y:S02]  /*2a70*/  R2UR UR4, R16 ;  /* 0x00000000100472ca */ /* 0x000fe400000e0000 */
[----:B------:R-:W-:-:S13]  /*2a80*/  R2UR UR5, R17 ;  /* 0x00000000110572ca */ /* 0x000fda00000e0000 */
[----:B------:R-:W2:Y:S02]  /*2a90*/  LD.E.U8 R10, desc[UR4][R10.64+0x2] ;  /* 0x000002040a0a7980 */ /* 0x000ea4000c101100 */
        /* <DEDUP_REMOVED lines=13> */
[----:B------:R-:W-:Y:S05]  /*2b70*/  @!P0 BRA `(.L_x_38) ;  /* 0xffffffec00188947 */ /* 0x000fea000383ffff */
[----:B------:R-:W-:Y:S02]  /*2b80*/  R2UR UR4, R16 ;  /* 0x00000000100472ca */ /* 0x000fe400000e0000 */
[----:B------:R-:W-:-:S13]  /*2b90*/  R2UR UR5, R17 ;  /* 0x00000000110572ca */ /* 0x000fda00000e0000 */
[----:B------:R4:W-:Y:S01]  /*2ba0*/  ST.E desc[UR4][R6.64+0x8], R11 ;  /* 0x0000080b06007985 */ /* 0x0009e2000c101904 */
[----:B------:R-:W-:Y:S05]  /*2bb0*/  BRA `(.L_x_38) ;  /* 0xffffffec00087947 */ /* 0x000fea000383ffff */
.L_x_17:
[----:B------:R-:W0:Y:S01]  /*2bc0*/  LDC R5, c[0x0][0x388] ;  /* 0x0000e200ff057b82 */ /* 0x000e220000000800 */
[----:B------:R-:W-:-:S05]  /*2bd0*/  VIADD R0, R0, 0x1 ;  /* 0x0000000100007836 */ /* 0x000fca0000000000 */
[----:B0-----:R-:W-:-:S13]  /*2be0*/  ISETP.NE.AND P0, PT, R0, R5, PT ;  /* 0x000000050000720c */ /* 0x001fda0003f05270 */
[----:B------:R-:W-:Y:S05]  /*2bf0*/  @!P0 BREAK.RELIABLE B8 ;  /* 0x0000000000088942 */ /* 0x000fea0003800100 */
[----:B------:R-:W-:Y:S05]  /*2c00*/  @P0 BRA `(.L_x_43) ;  /* 0xffffffe800fc0947 */ /* 0x000fea000383ffff */
[----:B------:R-:W-:Y:S05]  /*2c10*/  BSYNC.RECONVERGENT B0 ;  /* 0x0000000000007941 */ /* 0x000fea0003800200 */
.L_x_15:
[----:B------:R-:W-:Y:S01]  /*2c20*/  ISETP.GE.U32.AND P0, PT, R14, 0xf, PT ;  /* 0x0000000f0e00780c */ /* 0x000fe20003f06070 */
[----:B------:R-:W-:Y:S01]  /*2c30*/  IMAD.MOV.U32 R19, RZ, RZ, RZ ;  /* 0x000000ffff137224 */ /* 0x000fe200078e00ff */
[----:B------:R-:W-:-:S11]  /*2c40*/  LOP3.LUT R26, R5, 0xf, RZ, 0xc0, !PT ;  /* 0x0000000f051a7812 */ /* 0x000fd600078ec0ff */
[----:B------:R-:W-:Y:S05]  /*2c50*/  @!P0 BRA `(.L_x_44) ;  /* 0x0000001000048947 */ /* 0x000fea0003800000 */
[----:B------:R-:W-:Y:S01]  /*2c60*/  BSSY.RECONVERGENT B7, `(.L_x_45) ;  /* 0x00000ff000077945 */ /* 0x000fe20003800200 */
[----:B------:R-:W-:-:S07]  /*2c70*/  IMAD.MOV.U32 R19, RZ, RZ, RZ ;  /* 0x000000ffff137224 */ /* 0x000fce00078e00ff */
.L_x_63:
[----:B------:R-:W-:Y:S01]  /*2c80*/  ISETP.NE.AND P0, PT, R18, 0x1, PT ;  /* 0x000000011200780c */ /* 0x000fe20003f05270 */
[----:B------:R-:W-:-:S12]  /*2c90*/  BSSY.RECONVERGENT B6, `(.L_x_46) ;  /* 0x00000f6000067945 */ /* 0x000fd80003800200 */
[----:B------:R-:W-:Y:S05]  /*2ca0*/  @!P0 BRA `(.L_x_47) ;  /* 0x0000000c00d08947 */ /* 0x000fea0003800000 */
[----:B------:R-:W-:Y:S01]  /*2cb0*/  R2UR UR4, R16 ;  /* 0x00000000100472ca */ /* 0x000fe200000e0000 */
[----:B------:R-:W-:Y:S01]  /*2cc0*/  IMAD.WIDE.U32 R10, R19, 0x4, R28 ;  /* 0x00000004130a7825 */ /* 0x000fe200078e001c */
[----:B------:R-:W-:-:S13]  /*2cd0*/  R2UR UR5, R17 ;  /* 0x00000000110572ca */ /* 0x000fda00000e0000 */
[----:B------:R-:W2:Y:S01]  /*2ce0*/  LD.E R0, desc[UR4][R10.64] ;  /* 0x000000040a007980 */ /* 0x000ea2000c101900 */
[----:B------:R-:W0:Y:S01]  /*2cf0*/  LDCU UR4, c[0x0][0x2f8] ;  /* 0x00005f00ff0477ac */ /* 0x000e220008000800 */
[----:B------:R-:W-:Y:S01]  /*2d00*/  MOV R8, 0x0 ;  /* 0x0000000000087802 */ /* 0x000fe20000000f00 */
[----:B------:R-:W-:Y:S02]  /*2d10*/  IMAD.MOV.U32 R6, RZ, RZ, R22 ;  /* 0x000000ffff067224 */ /* 0x000fe400078e0016 */
[----:B------:R-:W-:-:S03]  /*2d20*/  IMAD.MOV.U32 R7, RZ, RZ, R2 ;  /* 0x000000ffff077224 */ /* 0x000fc600078e0002 */
[----:B------:R-:W1:Y:S01]  /*2d30*/  LDC.64 R8, c[0x4][R8] ;  /* 0x0100000008087b82 */ /* 0x000e620000000a00 */
[----:B0-----:R-:W-:Y:S01]  /*2d40*/  VIADD R23, R22, -UR4 ;  /* 0x8000000416177c36 */ /* 0x001fe20008000000 */
[----:B------:R-:W0:Y:S04]  /*2d50*/  LDCU.64 UR4, c[0x4][0x18] ;  /* 0x01000300ff0477ac */ /* 0x000e280008000a00 */
[----:B------:R3:W-:Y:S01]  /*2d60*/  STL.64 [R23], R18 ;  /* 0x0000001217007387 */ /* 0x0007e20000100a00 */
[----:B0-----:R-:W-:Y:S02]  /*2d70*/  IMAD.U32 R4, RZ, RZ, UR4 ;  /* 0x00000004ff047e24 */ /* 0x001fe4000f8e00ff */
[----:B------:R-:W-:Y:S01]  /*2d80*/  IMAD.U32 R5, RZ, RZ, UR5 ;  /* 0x00000005ff057e24 */ /* 0x000fe2000f8e00ff */
[----:B-12---:R3:W-:Y:S06]  /*2d90*/  STL [R23+0x8], R0 ;  /* 0x0000080017007387 */ /* 0x0067ec0000100800 */
[----:B------:R-:W-:-:S07]  /*2da0*/  LEPC R20, `(.L_x_48) ;  /* 0x000000001014794e */ /* 0x000fce0000000000 */
[----:B---3--:R-:W-:Y:S05]  /*2db0*/  CALL.ABS.NOINC R8 ;  /* 0x0000000008007343 */ /* 0x008fea0003c00000 */
.L_x_48:
[----:B------:R-:W-:Y:S01]  /*2dc0*/  R2UR UR4, R16 ;  /* 0x00000000100472ca */ /* 0x000fe200000e0000 */
[----:B------:R-:W-:Y:S01]  /*2dd0*/  IMAD.WIDE.U32 R30, R19, 0x4, R28 ;  /* 0x00000004131e7825 */ /* 0x000fe200078e001c */
[----:B------:R-:W-:-:S13]  /*2de0*/  R2UR UR5, R17 ;  /* 0x00000000110572ca */ /* 0x000fda00000e0000 */
[----:B------:R-:W2:Y:S01]  /*2df0*/  LD.E R0, desc[UR4][R30.64+0x4] ;  /* 0x000004041e007980 */ /* 0x000ea2000c101900 */
[----:B------:R-:W-:Y:S01]  /*2e00*/  VIADD R11, R19, 0x1 ;  /* 0x00000001130b7836 */ /* 0x000fe20000000000 */
[----:B------:R-:W-:Y:S01]  /*2e10*/  MOV R24, 0x0 ;  /* 0x0000000000187802 */ /* 0x000fe20000000f00 */
[----:B------:R-:W-:Y:S01]  /*2e20*/  IMAD.MOV.U32 R10, RZ, RZ, R18 ;  /* 0x000000ffff0a7224 */ /* 0x000fe200078e0012 */
[----:B------:R-:W0:Y:S01]  /*2e30*/  LDCU.64 UR4, c[0x4][0x18] ;  /* 0x01000300ff0477ac */ /* 0x000e220008000a00 */
[----:B------:R-:W-:Y:S01]  /*2e40*/  IMAD.MOV.U32 R6, RZ, RZ, R22 ;  /* 0x000000ffff067224 */ /* 0x000fe200078e0016 */
[----:B------:R1:W3:Y:S01]  /*2e50*/  LDC.64 R8, c[0x4][R24] ;  /* 0x0100000018087b82 */ /* 0x0002e20000000a00 */
[----:B------:R-:W-:Y:S01]  /*2e60*/  IMAD.MOV.U32 R7, RZ, RZ, R2 ;  /* 0x000000ffff077224 */ /* 0x000fe200078e0002 */
[----:B------:R1:W-:Y:S01]  /*2e70*/  STL.64 [R23], R10 ;  /* 0x0000000a17007387 */ /* 0x0003e20000100a00 */
[----:B0-----:R-:W-:Y:S02]  /*2e80*/  IMAD.U32 R4, RZ, RZ, UR4 ;  /* 0x00000004ff047e24 */ /* 0x001fe4000f8e00ff */
[----:B------:R-:W-:Y:S01]  /*2e90*/  IMAD.U32 R5, RZ, RZ, UR5 ;  /* 0x00000005ff057e24 */ /* 0x000fe2000f8e00ff */
[----:B--23--:R1:W-:Y:S06]  /*2ea0*/  STL [R23+0x8], R0 ;  /* 0x0000080017007387 */ /* 0x00c3ec0000100800 */
[----:B------:R-:W-:-:S07]  /*2eb0*/  LEPC R20, `(.L_x_49) ;  /* 0x000000001014794e */ /* 0x000fce0000000000 */
[----:B-1----:R-:W-:Y:S05]  /*2ec0*/  CALL.ABS.NOINC R8 ;  /* 0x0000000008007343 */ /* 0x002fea0003c00000 */
.L_x_49:
[----:B------:R-:W-:Y:S02]  /*2ed0*/  R2UR UR4, R16 ;  /* 0x00000000100472ca */ /* 0x000fe400000e0000 */
[----:B------:R-:W-:-:S13]  /*2ee0*/  R2UR UR5, R17 ;  /* 0x00000000110572ca */ /* 0x000fda00000e0000 */
[----:B------:R-:W2:Y:S01]  /*2ef0*/  LD.E R0, desc[UR4][R30.64+0x8] ;  /* 0x000008041e007980 */ /* 0x000ea2000c101900 */
[----:B------:R-:W-:Y:S01]  /*2f00*/  VIADD R11, R19, 0x2 ;  /* 0x00000002130b7836 */ /* 0x000fe20000000000 */
[----:B------:R0:W1:Y:S01]  /*2f10*/  LDC.64 R8, c[0x4][R24] ;  /* 0x0100000018087b82 */ /* 0x0000620000000a00 */
[----:B------:R-:W-:Y:S01]  /*2f20*/  IMAD.MOV.U32 R10, RZ, RZ, R18 ;  /* 0x000000ffff0a7224 */ /* 0x000fe200078e0012 */
[----:B------:R-:W3:Y:S01]  /*2f30*/  LDCU.64 UR4, c[0x4][0x18] ;  /* 0x01000300ff0477ac */ /* 0x000ee20008000a00 */
[----:B------:R-:W-:Y:S02]  /*2f40*/  IMAD.MOV.U32 R6, RZ, RZ, R22 ;  /* 0x000000ffff067224 */ /* 0x000fe400078e0016 */
[----:B------:R-:W-:Y:S01]  /*2f50*/  IMAD.MOV.U32 R7, RZ, RZ, R2 ;  /* 0x000000ffff077224 */ /* 0x000fe200078e0002 */
[----:B------:R0:W-:Y:S01]  /*2f60*/  STL.64 [R23], R10 ;  /* 0x0000000a17007387 */ /* 0x0001e20000100a00 */
[----:B---3--:R-:W-:Y:S02]  /*2f70*/  IMAD.U32 R4, RZ, RZ, UR4 ;  /* 0x00000004ff047e24 */ /* 0x008fe4000f8e00ff */
[----:B------:R-:W-:Y:S01]  /*2f80*/  IMAD.U32 R5, RZ, RZ, UR5 ;  /* 0x00000005ff057e24 */ /* 0x000fe2000f8e00ff */
[----:B-12---:R0:W-:Y:S06]  /*2f90*/  STL [R23+0x8], R0 ;  /* 0x0000080017007387 */ /* 0x0061ec0000100800 */
[----:B------:R-:W-:-:S07]  /*2fa0*/  LEPC R20, `(.L_x_50) ;  /* 0x000000001014794e */ /* 0x000fce0000000000 */
[----:B0-----:R-:W-:Y:S05]  /*2fb0*/  CALL.ABS.NOINC R8 ;  /* 0x0000000008007343 */ /* 0x001fea0003c00000 */
.L_x_50:
        /* <DEDUP_REMOVED lines=15> */
.L_x_51:
        /* <DEDUP_REMOVED lines=15> */
.L_x_52:
        /* <DEDUP_REMOVED lines=15> */
.L_x_53:
        /* <DEDUP_REMOVED lines=15> */
.L_x_54:
        /* <DEDUP_REMOVED lines=15> */
.L_x_55:
        /* <DEDUP_REMOVED lines=15> */
.L_x_56:
        /* <DEDUP_REMOVED lines=15> */
.L_x_57:
        /* <DEDUP_REMOVED lines=15> */
.L_x_58:
        /* <DEDUP_REMOVED lines=15> */
.L_x_59:
        /* <DEDUP_REMOVED lines=15> */
.L_x_60:
        /* <DEDUP_REMOVED lines=15> */
.L_x_61:
        /* <DEDUP_REMOVED lines=15> */
.L_x_62:
        /* <DEDUP_REMOVED lines=15> */
.L_x_47:
[----:B------:R-:W-:Y:S05]  /*3bf0*/  BSYNC.RECONVERGENT B6 ;  /* 0x0000000000067941 */ /* 0x000fea0003800200 */
.L_x_46:
[----:B------:R-:W0:Y:S01]  /*3c00*/  LDC R0, c[0x0][0x388] ;  /* 0x0000e200ff007b82 */ /* 0x000e220000000800 */
[----:B------:R-:W-:Y:S01]  /*3c10*/  VIADD R19, R19, 0x10 ;  /* 0x0000001013137836 */ /* 0x000fe20000000000 */
[----:B0-----:R-:W-:-:S04]  /*3c20*/  LOP3.LUT R0, R0, 0x7ffffff0, RZ, 0xc0, !PT ;  /* 0x7ffffff000007812 */ /* 0x001fc800078ec0ff */
[----:B------:R-:W-:-:S13]  /*3c30*/  ISETP.NE.AND P0, PT, R19, R0, PT ;  /* 0x000000001300720c */ /* 0x000fda0003f05270 */
[----:B------:R-:W-:Y:S05]  /*3c40*/  @P0 BRA `(.L_x_63) ;  /* 0xfffffff0000c0947 */ /* 0x000fea000383ffff */
[----:B------:R-:W-:Y:S05]  /*3c50*/  BSYNC.RECONVERGENT B7 ;  /* 0x0000000000077941 */ /* 0x000fea0003800200 */
.L_x_45:
[----:B------:R-:W-:-:S07]  /*3c60*/  IMAD.MOV.U32 R19, RZ, RZ, R0 ;  /* 0x000000ffff137224 */ /* 0x000fce00078e0000 */
.L_x_44:
[----:B------:R-:W-:-:S13]  /*3c70*/  ISETP.NE.AND P0, PT, R26, RZ, PT ;  /* 0x000000ff1a00720c */ /* 0x000fda0003f05270 */
[----:B------:R-:W-:Y:S05]  /*3c80*/  @!P0 EXIT ;  /* 0x000000000000894d */ /* 0x000fea0003800000 */
[----:B------:R-:W-:-:S13]  /*3c90*/  ISETP.GE.U32.AND P0, PT, R26, 0x8, PT ;  /* 0x000000081a00780c */ /* 0x000fda0003f06070 */
[----:B------:R-:W-:Y:S05]  /*3ca0*/  @!P0 BRA `(.L_x_64) ;  /* 0x0000000400f88947 */ /* 0x000fea0003800000 */
[----:B------:R-:W-:Y:S01]  /*3cb0*/  ISETP.NE.AND P0, PT, R18, 0x1, PT ;  /* 0x000000011200780c */ /* 0x000fe20003f05270 */
[----:B------:R-:W-:-:S12]  /*3cc0*/  BSSY.RECONVERGENT B6, `(.L_x_65) ;  /* 0x000007b000067945 */ /* 0x000fd80003800200 */
[----:B------:R-:W-:Y:S05]  /*3cd0*/  @!P0 BRA `(.L_x_66) ;  /* 0x0000000400e48947 */ /* 0x000fea0003800000 */
[----:B------:R-:W-:Y:S01]  /*3ce0*/  R2UR UR4, R16 ;  /* 0x00000000100472ca */ /* 0x000fe200000e0000 */
[----:B------:R-:W-:Y:S01]  /*3cf0*/  IMAD.WIDE.U32 R26, R19, 0x4, R28 ;  /* 0x00000004131a7825 */ /* 0x000fe200078e001c */
[----:B------:R-:W-:-:S13]  /*3d00*/  R2UR UR5, R17 ;  /* 0x00000000110572ca */ /* 0x000fda00000e0000 */
[----:B------:R-:W2:Y:S01]  /*3d10*/  LD.E R0, desc[UR4][R26.64] ;  /* 0x000000041a007980 */ /* 0x000ea2000c101900 */
[----:B------:R-:W-:Y:S01]  /*3d20*/  MOV R8, 0x0 ;  /* 0x0000000000087802 */ /* 0x000fe20000000f00 */
[----:B------:R-:W0:Y:S01]  /*3d30*/  LDCU.64 UR4, c[0x4][0x18] ;  /* 0x01000300ff0477ac */ /* 0x000e220008000a00 */
[----:B------:R-:W-:Y:S01]  /*3d40*/  IMAD.MOV.U32 R6, RZ, RZ, R22 ;  /* 0x000000ffff067224 */ /* 0x000fe200078e0016 */
[----:B------:R1:W-:Y:S01]  /*3d50*/  STL.64 [R1], R18 ;  /* 0x0000001201007387 */ /* 0x0003e20000100a00 */
[----:B------:R-:W-:Y:S02]  /*3d60*/  IMAD.MOV.U32 R7, RZ, RZ, R2 ;  /* 0x000000ffff077224 */ /* 0x000fe400078e0002 */
[----:B------:R-:W3:Y:S01]  /*3d70*/  LDC.64 R8, c[0x4][R8] ;  /* 0x0100000008087b82 */ /* 0x000ee20000000a00 */
[----:B0-----:R-:W-:Y:S02]  /*3d80*/  IMAD.U32 R4, RZ, RZ, UR4 ;  /* 0x00000004ff047e24 */ /* 0x001fe4000f8e00ff */
[----:B------:R-:W-:Y:S01]  /*3d90*/  IMAD.U32 R5, RZ, RZ, UR5 ;  /* 0x00000005ff057e24 */ /* 0x000fe2000f8e00ff */
[----:B--23--:R1:W-:Y:S06]  /*3da0*/  STL [R1+0x8], R0 ;  /* 0x0000080001007387 */ /* 0x00c3ec0000100800 */
[----:B------:R-:W-:-:S07]  /*3db0*/  LEPC R20, `(.L_x_67) ;  /* 0x000000001014794e */ /* 0x000fce0000000000 */
[----:B-1----:R-:W-:Y:S05]  /*3dc0*/  CALL.ABS.NOINC R8 ;  /* 0x0000000008007343 */ /* 0x002fea0003c00000 */
.L_x_67:
[----:B------:R-:W-:Y:S02]  /*3dd0*/  R2UR UR4, R16 ;  /* 0x00000000100472ca */ /* 0x000fe400000e0000 */
        /* <DEDUP_REMOVED lines=15> */
.L_x_68:
        /* <DEDUP_REMOVED lines=15> */
.L_x_69:
        /* <DEDUP_REMOVED lines=15> */
.L_x_70:
        /* <DEDUP_REMOVED lines=15> */
.L_x_71:
        /* <DEDUP_REMOVED lines=15> */
.L_x_72:
        /* <DEDUP_REMOVED lines=15> */
.L_x_73:
        /* <DEDUP_REMOVED lines=15> */
.L_x_66:
[----:B------:R-:W-:Y:S05]  /*4470*/  BSYNC.RECONVERGENT B6 ;  /* 0x0000000000067941 */ /* 0x000fea0003800200 */
.L_x_65:
[----:B------:R-:W-:-:S07]  /*4480*/  VIADD R19, R19, 0x8 ;  /* 0x0000000813137836 */ /* 0x000fce0000000000 */
.L_x_64:
[----:B------:R-:W0:Y:S02]  /*4490*/  LDCU UR4, c[0x0][0x388] ;  /* 0x00007100ff0477ac */ /* 0x000e240008000800 */
[----:B0-----:R-:W-:-:S06]  /*44a0*/  ULOP3.LUT UR4, UR4, 0x7, URZ, 0xc0, !UPT ;  /* 0x0000000704047892 */ /* 0x001fcc000f8ec0ff */
[----:B------:R-:W-:-:S13]  /*44b0*/  ISETP.NE.AND P0, PT, RZ, UR4, PT ;  /* 0x00000004ff007c0c */ /* 0x000fda000bf05270 */
[----:B------:R-:W-:Y:S05]  /*44c0*/  @!P0 EXIT ;  /* 0x000000000000894d */ /* 0x000fea0003800000 */
[----:B------:R-:W-:-:S09]  /*44d0*/  UISETP.GE.U32.AND UP0, UPT, UR4, 0x4, UPT ;  /* 0x000000040400788c */ /* 0x000fd2000bf06070 */
[----:B------:R-:W-:Y:S05]  /*44e0*/  BRA.U !UP0, `(.L_x_74) ;  /* 0x0000000508047547 */ /* 0x000fea000b800000 */
        /* <DEDUP_REMOVED lines=11> */
[----:B------:R1:W3:Y:S01]  /*45a0*/  LDC.64 R8, c[0x4][R23] ;  /* 0x0100000017087b82 */ /* 0x0002e20000000a00 */
[----:B------:R-:W-:Y:S02]  /*45b0*/  IMAD.MOV.U32 R7, RZ, RZ, R2 ;  /* 0x000000ffff077224 */ /* 0x000fe400078e0002 */
[----:B0-----:R-:W-:Y:S02]  /*45c0*/  IMAD.U32 R4, RZ, RZ, UR4 ;  /* 0x00000004ff047e24 */ /* 0x001fe4000f8e00ff */
[----:B------:R-:W-:Y:S01]  /*45d0*/  IMAD.U32 R5, RZ, RZ, UR5 ;  /* 0x00000005ff057e24 */ /* 0x000fe2000f8e00ff */
[----:B--23--:R1:W-:Y:S06]  /*45e0*/  STL [R1+0x8], R0 ;  /* 0x0000080001007387 */ /* 0x00c3ec0000100800 */
[----:B------:R-:W-:-:S07]  /*45f0*/  LEPC R20, `(.L_x_77) ;  /* 0x000000001014794e */ /* 0x000fce0000000000 */
[----:B-1----:R-:W-:Y:S05]  /*4600*/  CALL.ABS.NOINC R8 ;  /* 0x0000000008007343 */ /* 0x002fea0003c00000 */
.L_x_77:
        /* <DEDUP_REMOVED lines=15> */
.L_x_78:
        /* <DEDUP_REMOVED lines=15> */
.L_x_79:
        /* <DEDUP_REMOVED lines=15> */
.L_x_76:
[----:B------:R-:W-:Y:S05]  /*48e0*/  BSYNC.RECONVERGENT B6 ;  /* 0x0000000000067941 */ /* 0x000fea0003800200 */
.L_x_75:
[----:B------:R-:W-:-:S07]  /*48f0*/  VIADD R19, R19, 0x4 ;  /* 0x0000000413137836 */ /* 0x000fce0000000000 */
.L_x_74:
[----:B------:R-:W-:-:S13]  /*4900*/  ISETP.NE.AND P0, PT, R25, RZ, PT ;  /* 0x000000ff1900720c */ /* 0x000fda0003f05270 */
[----:B------:R-:W-:Y:S05]  /*4910*/  @!P0 EXIT ;  /* 0x000000000000894d */ /* 0x000fea0003800000 */
[----:B------:R-:W-:-:S04]  /*4920*/  IMAD.WIDE.U32 R28, R19, 0x4, R28 ;  /* 0x00000004131c7825 */ /* 0x000fc800078e001c */
[----:B------:R-:W-:Y:S02]  /*4930*/  IMAD.MOV R25, RZ, RZ, -R25 ;  /* 0x000000ffff197224 */ /* 0x000fe400078e0a19 */
[----:B------:R-:W-:Y:S02]  /*4940*/  IMAD.MOV.U32 R24, RZ, RZ, R28 ;  /* 0x000000ffff187224 */ /* 0x000fe400078e001c */
[----:B------:R-:W-:-:S07]  /*4950*/  IMAD.MOV.U32 R23, RZ, RZ, R29 ;  /* 0x000000ffff177224 */ /* 0x000fce00078e001d */
.L_x_82:
[----:B------:R-:W-:Y:S01]  /*4960*/  ISETP.NE.AND P0, PT, R18, 0x1, PT ;  /* 0x000000011200780c */ /* 0x000fe20003f05270 */
[----:B------:R-:W-:Y:S01]  /*4970*/  VIADD R25, R25, 0x1 ;  /* 0x0000000119197836 */ /* 0x000fe20000000000 */
[----:B------:R-:W-:Y:S04]  /*4980*/  BSSY.RECONVERGENT B6, `(.L_x_80) ;  /* 0x0000014000067945 */ /* 0x000fe80003800200 */
[----:B------:R-:W-:-:S04]  /*4990*/  ISETP.NE.AND P1, PT, R25, RZ, PT ;  /* 0x000000ff1900720c */ /* 0x000fc80003f25270 */
[----:B------:R-:W-:-:S03]  /*49a0*/  P2R R26, PR, RZ, 0x2 ;  /* 0x00000002ff1a7803 */ /* 0x000fc60000000000 */
[----:B------:R-:W-:Y:S06]  /*49b0*/  @!P0 BRA `(.L_x_81) ;  /* 0x0000000000408947 */ /* 0x000fec0003800000 */
[----:B------:R-:W-:Y:S01]  /*49c0*/  R2UR UR4, R16 ;  /* 0x00000000100472ca */ /* 0x000fe200000e0000 */
[----:B------:R-:W-:Y:S01]  /*49d0*/  IMAD.MOV.U32 R10, RZ, RZ, R24 ;  /* 0x000000ffff0a7224 */ /* 0x000fe200078e0018 */
[----:B------:R-:W-:Y:S01]  /*49e0*/  R2UR UR5, R17 ;  /* 0x00000000110572ca */ /* 0x000fe200000e0000 */
[----:B------:R-:W-:-:S12]  /*49f0*/  IMAD.MOV.U32 R11, RZ, RZ, R23 ;  /* 0x000000ffff0b7224 */ /* 0x000fd800078e0017 */
        /* <DEDUP_REMOVED lines=12> */
.L_x_81:
[----:B------:R-:W-:Y:S05]  /*4ac0*/  BSYNC.RECONVERGENT B6 ;  /* 0x0000000000067941 */ /* 0x000fea0003800200 */
.L_x_80:
[----:B------:R-:W-:Y:S01]  /*4ad0*/  ISETP.NE.AND P6, PT, R26, RZ, PT ;  /* 0x000000ff1a00720c */ /* 0x000fe20003fc5270 */
[----:B------:R-:W-:Y:S01]  /*4ae0*/  VIADD R19, R19, 0x1 ;  /* 0x0000000113137836 */ /* 0x000fe20000000000 */
[----:B------:R-:W-:-:S05]  /*4af0*/  IADD3 R24, P0, PT, R24, 0x4, RZ ;  /* 0x0000000418187810 */ /* 0x000fca0007f1e0ff */
[----:B------:R-:W-:-:S06]  /*4b00*/  IMAD.X R23, RZ, RZ, R23, P0 ;  /* 0x000000ffff177224 */ /* 0x000fcc00000e0617 */
[----:B------:R-:W-:Y:S05]  /*4b10*/  @P6 BRA `(.L_x_82) ;  /* 0xfffffffc00906947 */ /* 0x000fea000383ffff */
[----:B------:R-:W-:Y:S05]  /*4b20*/  EXIT ;  /* 0x000000000000794d */ /* 0x000fea0003800000 */
.L_x_83:
[----:B------:R-:W-:-:S00]  /*4b30*/  BRA `(.L_x_83) ;  /* 0xfffffffc00fc7947 */ /* 0x000fc0000383ffff */
[----:B------:R-:W-:-:S00]  /*4b40*/  NOP ;  /* 0x0000000000007918 */ /* 0x000fc00000000000 */
        /* <DEDUP_REMOVED lines=11> */
.L_x_119:


//--------------------- .text._Z20printThreadMatrixRowPii --------------------------
	.section	.text._Z20printThreadMatrixRowPii,"ax",@progbits
	.align	128
        .global         _Z20printThreadMatrixRowPii
        .type           _Z20printThreadMatrixRowPii,@function
        .size           _Z20printThreadMatrixRowPii,(.L_x_120 - _Z20printThreadMatrixRowPii)
        .other          _Z20printThreadMatrixRowPii,@"STO_CUDA_ENTRY STV_DEFAULT"
_Z20printThreadMatrixRowPii:
.text._Z20printThreadMatrixRowPii:
[----:B------:R-:W0:Y:S08]  /*0000*/  LDC R1, c[0x0][0x37c] ;  /* 0x0000df00ff017b82 */ /* 0x000e300000000800 */
[----:B------:R-:W1:Y:S01]  /*0010*/  LDC R3, c[0x0][0x388] ;  /* 0x0000e200ff037b82 */ /* 0x000e620000000800 */
[----:B------:R-:W2:Y:S01]  /*0020*/  LDCU UR4, c[0x0][0x2f8] ;  /* 0x00005f00ff0477ac */ /* 0x000ea20008000800 */
[----:B0-----:R-:W-:-:S05]  /*0030*/  VIADD R1, R1, 0xfffffff0 ;  /* 0xfffffff001017836 */ /* 0x001fca0000000000 */
[----:B--2---:R-:W-:Y:S02]  /*0040*/  IADD3 R2, P0, PT, R1, UR4, RZ ;  /* 0x0000000401027c10 */ /* 0x004fe4000ff1e0ff */
[----:B-1----:R-:W-:-:S13]  /*0050*/  ISETP.GE.AND P1, PT, R3, 0x1, PT ;  /* 0x000000010300780c */ /* 0x002fda0003f26270 */
[----:B------:R-:W-:Y:S05]  /*0060*/  @!P1 EXIT ;  /* 0x000000000000994d */ /* 0x000fea0003800000 */
[----:B------:R-:W0:Y:S01]  /*0070*/  S2R R24, SR_TID.X ;  /* 0x0000000000187919 */ /* 0x000e220000002100 */
[----:B------:R-:W1:Y:S01]  /*0080*/  LDCU UR4, c[0x0][0x2fc] ;  /* 0x00005f80ff0477ac */ /* 0x000e620008000800 */
[C---:B------:R-:W-:Y:S01]  /*0090*/  ISETP.GE.U32.AND P1, PT, R3.reuse, 0x10, PT ;  /* 0x000000100300780c */ /* 0x040fe20003f26070 */
[----:B------:R-:W-:Y:S01]  /*00a0*/  HFMA2 R18, -RZ, RZ, 0, 0 ;  /* 0x00000000ff127431 */ /* 0x000fe200000001ff */
[----:B------:R-:W-:Y:S01]  /*00b0*/  LOP3.LUT R17, R3, 0xf, RZ, 0xc0, !PT ;  /* 0x0000000f03117812 */ /* 0x000fe200078ec0ff */
[----:B------:R-:W2:Y:S01]  /*00c0*/  LDCU.64 UR36, c[0x0][0x358] ;  /* 0x00006b00ff2477ac */ /* 0x000ea20008000a00 */
[----:B-1----:R-:W-:Y:S02]  /*00d0*/  IMAD.X R22, RZ, RZ, UR4, P0 ;  /* 0x00000004ff167e24 */ /* 0x002fe400080e06ff */
[----:B0-----:R-:W-:-:S07]  /*00e0*/  IMAD R19, R24, R3, RZ ;  /* 0x0000000318137224 */ /* 0x001fce00078e02ff */
[----:B--2---:R-:W-:Y:S05]  /*00f0*/  @!P1 BRA `(.L_x_84) ;  /* 0x0000000c00709947 */ /* 0x004fea0003800000 */
[----:B------:R-:W0:Y:S01]  /*0100*/  LDC.64 R4, c[0x0][0x380] ;  /* 0x0000e000ff047b82 */ /* 0x000e220000000a00 */
[----:B------:R-:W-:Y:S01]  /*0110*/  BSSY.RECONVERGENT B6, `(.L_x_84) ;  /* 0x00000da000067945 */ /* 0x000fe20003800200 */
[----:B------:R-:W-:Y:S01]  /*0120*/  LOP3.LUT R18, R3, 0x7ffffff0, RZ, 0xc0, !PT ;  /* 0x7ffffff003127812 */ /* 0x000fe200078ec0ff */
[----:B------:R-:W-:Y:S02]  /*0130*/  IMAD.MOV.U32 R26, RZ, RZ, RZ ;  /* 0x000000ffff1a7224 */ /* 0x000fe400078e00ff */
[----:B0-----:R-:W-:-:S03]  /*0140*/  IMAD.WIDE.U32 R4, R19, 0x4, R4 ;  /* 0x0000000413047825 */ /* 0x001fc600078e0004 */
[----:B------:R-:W-:-:S05]  /*0150*/  IADD3 R28, P0, PT, R4, 0x20, RZ ;  /* 0x00000020041c7810 */ /* 0x000fca0007f1e0ff */
[----:B------:R-:W-:-:S08]  /*0160*/  IMAD.X R29, RZ, RZ, R5, P0 ;  /* 0x000000ffff1d7224 */ /* 0x000fd000000e0605 */
.L_x_101:
[----:B------:R-:W2:Y:S01]  /*0170*/  LDG.E R27, desc[UR36][R28.64+-0x20] ;  /* 0xffffe0241c1b7981 */ /* 0x000ea2000c1e1900 */
[----:B------:R-:W-:Y:S01]  /*0180*/  MOV R25, R24 ;  /* 0x0000001800197202 */ /* 0x000fe20000000f00 */
[----:B------:R-:W0:Y:S01]  /*0190*/  LDCU.64 UR4, c[0x4][0x10] ;  /* 0x01000200ff0477ac */ /* 0x000e220008000a00 */
[----:B------:R-:W-:Y:S01]  /*01a0*/  MOV R16, 0x0 ;  /* 0x0000000000107802 */ /* 0x000fe20000000f00 */
[----:B------:R-:W-:Y:S01]  /*01b0*/  IMAD.MOV.U32 R7, RZ, RZ, R22 ;  /* 0x000000ffff077224 */ /* 0x000fe200078e0016 */
[----:B------:R-:W-:Y:S02]  /*01c0*/  MOV R6, R2 ;  /* 0x0000000200067202 */ /* 0x000fe40000000f00 */
[----:B------:R1:W3:Y:S01]  /*01d0*/  LDC.64 R8, c[0x4][R16] ;  /* 0x0100000010087b82 */ /* 0x0002e20000000a00 */
[----:B0-----:R-:W-:Y:S02]  /*01e0*/  IMAD.U32 R4, RZ, RZ, UR4 ;  /* 0x00000004ff047e24 */ /* 0x001fe4000f8e00ff */
[----:B------:R-:W-:Y:S01]  /*01f0*/  IMAD.U32 R5, RZ, RZ, UR5 ;  /* 0x00000005ff057e24 */ /* 0x000fe2000f8e00ff */
[----:B--23--:R1:W-:Y:S06]  /*0200*/  STL.128 [R1], R24 ;  /* 0x0000001801007387 */ /* 0x00c3ec0000100c00 */
[----:B------:R-:W-:-:S07]  /*0210*/  LEPC R20, `(.L_x_85) ;  /* 0x000000001014794e */ /* 0x000fce0000000000 */
[----:B-1----:R-:W-:Y:S05]  /*0220*/  CALL.ABS.NOINC R8 ;  /* 0x0000000008007343 */ /* 0x002fea0003c00000 */
.L_x_85:
[----:B------:R-:W2:Y:S01]  /*0230*/  LDG.E R11, desc[UR36][R28.64+-0x1c] ;  /* 0xffffe4241c0b7981 */ /* 0x000ea2000c1e1900 */
[----:B------:R-:W-:Y:S01]  /*0240*/  VIADD R10, R26, 0x1 ;  /* 0x000000011a0a7836 */ /* 0x000fe20000000000 */
[----:B------:R-:W-:Y:S01]  /*0250*/  MOV R8, R24 ;  /* 0x0000001800087202 */ /* 0x000fe20000000f00 */
[----:B------:R-:W-:Y:S01]  /*0260*/  IMAD.MOV.U32 R9, RZ, RZ, R24 ;  /* 0x000000ffff097224 */ /* 0x000fe200078e0018 */
[----:B------:R0:W1:Y:S01]  /*0270*/  LDC.64 R12, c[0x4][R16] ;  /* 0x01000000100c7b82 */ /* 0x0000620000000a00 */
[----:B------:R-:W3:Y:S01]  /*0280*/  LDCU.64 UR4, c[0x4][0x10] ;  /* 0x01000200ff0477ac */ /* 0x000ee20008000a00 */
[----:B------:R-:W-:Y:S02]  /*0290*/  IMAD.MOV.U32 R6, RZ, RZ, R2 ;  /* 0x000000ffff067224 */ /* 0x000fe400078e0002 */
[----:B------:R-:W-:Y:S02]  /*02a0*/  IMAD.MOV.U32 R7, RZ, RZ, R22 ;  /* 0x000000ffff077224 */ /* 0x000fe400078e0016 */
[----:B---3--:R-:W-:Y:S01]  /*02b0*/  IMAD.U32 R4, RZ, RZ, UR4 ;  /* 0x00000004ff047e24 */ /* 0x008fe2000f8e00ff */
[----:B------:R-:W-:Y:S01]  /*02c0*/  MOV R5, UR5 ;  /* 0x0000000500057c02 */ /* 0x000fe20008000f00 */
[----:B-12---:R0:W-:Y:S06]  /*02d0*/  STL.128 [R1], R8 ;  /* 0x0000000801007387 */ /* 0x0061ec0000100c00 */
[----:B------:R-:W-:-:S07]  /*02e0*/  LEPC R20, `(.L_x_86) ;  /* 0x000000001014794e */ /* 0x000fce0000000000 */
[----:B0-----:R-:W-:Y:S05]  /*02f0*/  CALL.ABS.NOINC R12 ;  /* 0x000000000c007343 */ /* 0x001fea0003c00000 */
.L_x_86:
[----:B------:R-:W2:Y:S01]  /*0300*/  LDG.E R11, desc[UR36][R28.64+-0x18] ;  /* 0xffffe8241c0b7981 */ /* 0x000ea2000c1e1900 */
[----:B------:R-:W-:Y:S01]  /*0310*/  IADD3 R10, PT, PT, R26, 0x2, RZ ;  /* 0x000000021a0a7810 */ /* 0x000fe20007ffe0ff */
[--C-:B------:R-:W-:Y:S01]  /*0320*/  IMAD.MOV.U32 R8, RZ, RZ, R24.reuse ;  /* 0x000000ffff087224 */ /* 0x100fe200078e0018 */
[----:B------:R0:W1:Y:S01]  /*0330*/  LDC.64 R12, c[0x4][R16] ;  /* 0x01000000100c7b82 */ /* 0x0000620000000a00 */
[----:B------:R-:W-:Y:S01]  /*0340*/  IMAD.MOV.U32 R9, RZ, RZ, R24 ;  /* 0x000000ffff097224 */ /* 0x000fe200078e0018 */
[----:B------:R-:W3:Y:S01]  /*0350*/  LDCU.64 UR4, c[0x4][0x10] ;  /* 0x01000200ff0477ac */ /* 0x000ee20008000a00 */
[----:B------:R-:W-:Y:S01]  /*0360*/  IMAD.MOV.U32 R6, RZ, RZ, R2 ;  /* 0x000000ffff067224 */ /* 0x000fe200078e0002 */
[----:B------:R-:W-:Y:S02]  /*0370*/  MOV R7, R22 ;  /* 0x0000001600077202 */ /* 0x000fe40000000f00 */
[----:B---3--:R-:W-:Y:S01]  /*0380*/  MOV R4, UR4 ;  /* 0x0000000400047c02 */ /* 0x008fe20008000f00 */
[----:B------:R-:W-:Y:S01]  /*0390*/  IMAD.U32 R5, RZ, RZ, UR5 ;  /* 0x00000005ff057e24 */ /* 0x000fe2000f8e00ff */
[----:B-12---:R0:W-:Y:S06]  /*03a0*/  STL.128 [R1], R8 ;  /* 0x0000000801007387 */ /* 0x0061ec0000100c00 */
[----:B------:R-:W-:-:S07]  /*03b0*/  LEPC R20, `(.L_x_87) ;  /* 0x000000001014794e */ /* 0x000fce0000000000 */
[----:B0-----:R-:W-:Y:S05]  /*03c0*/  CALL.ABS.NOINC R12 ;  /* 0x000000000c007343 */ /* 0x001fea0003c00000 */
.L_x_87:
[----:B------:R-:W2:Y:S01]  /*03d0*/  LDG.E R11, desc[UR36][R28.64+-0x14] ;  /* 0xffffec241c0b7981 */ /* 0x000ea2000c1e1900 */
[----:B------:R-:W-:Y:S01]  /*03e0*/  VIADD R10, R26, 0x3 ;  /* 0x000000031a0a7836 */ /* 0x000fe20000000000 */
[----:B------:R-:W-:Y:S01]  /*03f0*/  MOV R9, R24 ;  /* 0x0000001800097202 */ /* 0x000fe20000000f00 */
[----:B------:R-:W-:Y:S01]  /*0400*/  IMAD.MOV.U32 R8, RZ, RZ, R24 ;  /* 0x000000ffff087224 */ /* 0x000fe200078e0018 */
[----:B------:R0:W1:Y:S01]  /*0410*/  LDC.64 R12, c[0x4][R16] ;  /* 0x01000000100c7b82 */ /* 0x0000620000000a00 */
[----:B------:R-:W3:Y:S01]  /*0420*/  LDCU.64 UR4, c[0x4][0x10] ;  /* 0x01000200ff0477ac */ /* 0x000ee20008000a00 */
[----:B------:R-:W-:Y:S01]  /*0430*/  MOV R6, R2 ;  /* 0x0000000200067202 */ /* 0x000fe20000000f00 */
[----:B------:R-:W-:Y:S02]  /*0440*/  IMAD.MOV.U32 R7, RZ, RZ, R22 ;  /* 0x000000ffff077224 */ /* 0x000fe400078e0016 */
[----:B---3--:R-:W-:Y:S02]  /*0450*/  IMAD.U32 R4, RZ, RZ, UR4 ;  /* 0x00000004ff047e24 */ /* 0x008fe4000f8e00ff */
[----:B------:R-:W-:Y:S01]  /*0460*/  IMAD.U32 R5, RZ, RZ, UR5 ;  /* 0x00000005ff057e24 */ /* 0x000fe2000f8e00ff */
[----:B-12---:R0:W-:Y:S06]  /*0470*/  STL.128 [R1], R8 ;  /* 0x0000000801007387 */ /* 0x0061ec0000100c00 */
[----:B------:R-:W-:-:S07]  /*0480*/  LEPC R20, `(.L_x_88) ;  /* 0x000000001014794e */ /* 0x000fce0000000000 */
[----:B0-----:R-:W-:Y:S05]  /*0490*/  CALL.ABS.NOINC R12 ;  /* 0x000000000c007343 */ /* 0x001fea0003c00000 */
.L_x_88:
        /* <DEDUP_REMOVED lines=13> */
.L_x_89:
        /* <DEDUP_REMOVED lines=13> */
.L_x_90:
        /* <DEDUP_REMOVED lines=13> */
.L_x_91:
        /* <DEDUP_REMOVED lines=13> */
.L_x_92:
        /* <DEDUP_REMOVED lines=13> */
.L_x_93:
        /* <DEDUP_REMOVED lines=13> */
.L_x_94:
        /* <DEDUP_REMOVED lines=13> */
.L_x_95:
        /* <DEDUP_REMOVED lines=13> */
.L_x_96:
        /* <DEDUP_REMOVED lines=13> */
.L_x_97:
        /* <DEDUP_REMOVED lines=13> */
.L_x_98:
        /* <DEDUP_REMOVED lines=13> */
.L_x_99:
        /* <DEDUP_REMOVED lines=13> */
.L_x_100:
[----:B------:R-:W-:Y:S01]  /*0e60*/  VIADD R26, R26, 0x10 ;  /* 0x000000101a1a7836 */ /* 0x000fe20000000000 */
[----:B------:R-:W-:-:S04]  /*0e70*/  IADD3 R28, P1, PT, R28, 0x40, RZ ;  /* 0x000000401c1c7810 */ /* 0x000fc80007f3e0ff */
[----:B------:R-:W-:Y:S02]  /*0e80*/  ISETP.NE.AND P0, PT, R26, R18, PT ;  /* 0x000000121a00720c */ /* 0x000fe40003f05270 */
[----:B------:R-:W-:-:S11]  /*0e90*/  IADD3.X R29, PT, PT, RZ, R29, RZ, P1, !PT ;  /* 0x0000001dff1d7210 */ /* 0x000fd60000ffe4ff */
[----:B------:R-:W-:Y:S05]  /*0ea0*/  @P0 BRA `(.L_x_101) ;  /* 0xfffffff000b00947 */ /* 0x000fea000383ffff */
[----:B------:R-:W-:Y:S05]  /*0eb0*/  BSYNC.RECONVERGENT B6 ;  /* 0x0000000000067941 */ /* 0x000fea0003800200 */
.L_x_84:
[----:B------:R-:W-:-:S13]  /*0ec0*/  ISETP.NE.AND P0, PT, R17, RZ, PT ;  /* 0x000000ff1100720c */ /* 0x000fda0003f05270 */
[----:B------:R-:W-:Y:S05]  /*0ed0*/  @!P0 EXIT ;  /* 0x000000000000894d */ /* 0x000fea0003800000 */
[----:B------:R-:W0:Y:S01]  /*0ee0*/  LDC R0, c[0x0][0x388] ;  /* 0x0000e200ff007b82 */ /* 0x000e220000000800 */
[----:B------:R-:W-:Y:S02]  /*0ef0*/  ISETP.GE.U32.AND P0, PT, R17, 0x8, PT ;  /* 0x000000081100780c */ /* 0x000fe40003f06070 */
[----:B0-----:R-:W-:-:S11]  /*0f00*/  LOP3.LUT R17, R0, 0x7, RZ, 0xc0, !PT ;  /* 0x0000000700117812 */ /* 0x001fd600078ec0ff */
[----:B------:R-:W-:Y:S05]  /*0f10*/  @!P0 BRA `(.L_x_102) ;  /* 0x0000000400a88947 */ /* 0x000fea0003800000 */
[----:B------:R-:W0:Y:S01]  /*0f20*/  LDC.64 R10, c[0x0][0x380] ;  /* 0x0000e000ff0a7b82 */ /* 0x000e220000000a00 */
[----:B------:R-:W-:Y:S01]  /*0f30*/  IMAD.IADD R3, R19, 0x1, R18 ;  /* 0x0000000113037824 */ /* 0x000fe200078e0212 */
[----:B------:R-:W-:Y:S01]  /*0f40*/  MOV R26, R18 ;  /* 0x00000012001a7202 */ /* 0x000fe20000000f00 */
[----:B------:R-:W-:Y:S01]  /*0f50*/  IMAD.MOV.U32 R25, RZ, RZ, R24 ;  /* 0x000000ffff197224 */ /* 0x000fe200078e0018 */
[----:B------:R-:W-:Y:S01]  /*0f60*/  MOV R16, 0x0 ;  /* 0x0000000000107802 */ /* 0x000fe20000000f00 */
[----:B------:R-:W1:Y:S01]  /*0f70*/  LDCU.64 UR4, c[0x4][0x10] ;  /* 0x01000200ff0477ac */ /* 0x000e620008000a00 */
[----:B0-----:R-:W-:-:S05]  /*0f80*/  IMAD.WIDE.U32 R10, R3, 0x4, R10 ;  /* 0x00000004030a7825 */ /* 0x001fca00078e000a */
[----:B------:R-:W2:Y:S01]  /*0f90*/  LDG.E R27, desc[UR36][R10.64] ;  /* 0x000000240a1b7981 */ /* 0x000ea2000c1e1900 */
[----:B------:R0:W3:Y:S01]  /*0fa0*/  LDC.64 R8, c[0x4][R16] ;  /* 0x0100000010087b82 */ /* 0x0000e20000000a00 */
[----:B-1----:R-:W-:Y:S01]  /*0fb0*/  IMAD.U32 R4, RZ, RZ, UR4 ;  /* 0x00000004ff047e24 */ /* 0x002fe2000f8e00ff */
[----:B------:R-:W-:Y:S01]  /*0fc0*/  MOV R6, R2 ;  /* 0x0000000200067202 */ /* 0x000fe20000000f00 */
[----:B------:R-:W-:Y:S02]  /*0fd0*/  IMAD.U32 R5, RZ, RZ, UR5 ;  /* 0x00000005ff057e24 */ /* 0x000fe4000f8e00ff */
[----:B------:R-:W-:Y:S01]  /*0fe0*/  IMAD.MOV.U32 R7, RZ, RZ, R22 ;  /* 0x000000ffff077224 */ /* 0x000fe200078e0016 */
[----:B--23--:R0:W-:Y:S06]  /*0ff0*/  STL.128 [R1], R24 ;  /* 0x0000001801007387 */ /* 0x00c1ec0000100c00 */
[----:B------:R-:W-:-:S07]  /*1000*/  LEPC R20, `(.L_x_103) ;  /* 0x000000001014794e */ /* 0x000fce0000000000 */
[----:B0-----:R-:W-:Y:S05]  /*1010*/  CALL.ABS.NOINC R8 ;  /* 0x0000000008007343 */ /* 0x001fea0003c00000 */
.L_x_103:
[----:B------:R-:W0:Y:S01]  /*1020*/  LDCU.64 UR4, c[0x0][0x380] ;  /* 0x00007000ff0477ac */ /* 0x000e220008000a00 */
[----:B------:R-:W-:-:S05]  /*1030*/  IADD3 R0, P0, PT, R19, R18, RZ ;  /* 0x0000001213007210 */ /* 0x000fca0007f1e0ff */
[----:B------:R-:W-:Y:S01]  /*1040*/  IMAD.X R3, RZ, RZ, RZ, P0 ;  /* 0x000000ffff037224 */ /* 0x000fe200000e06ff */
[----:B0-----:R-:W-:-:S04]  /*1050*/  LEA R28, P0, R0, UR4, 0x2 ;  /* 0x00000004001c7c11 */ /* 0x001fc8000f8010ff */
[----:B------:R-:W-:Y:S01]  /*1060*/  LEA.HI.X R29, R0, UR5, R3, 0x2, P0 ;  /* 0x00000005001d7c11 */ /* 0x000fe200080f1403 */
[----:B------:R-:W-:Y:S01]  /*1070*/  IMAD.MOV.U32 R25, RZ, RZ, R24 ;  /* 0x000000ffff197224 */ /* 0x000fe200078e0018 */
[----:B------:R-:W-:Y:S01]  /*1080*/  IADD3 R26, PT, PT, R18, 0x1, RZ ;  /* 0x00000001121a7810 */ /* 0x000fe20007ffe0ff */
[----:B------:R0:W1:Y:S01]  /*1090*/  LDC.64 R8, c[0x4][R16] ;  /* 0x0100000010087b82 */ /* 0x0000620000000a00 */
[----:B------:R-:W2:Y:S01]  /*10a0*/  LDCU.64 UR4, c[0x4][0x10] ;  /* 0x01000200ff0477ac */ /* 0x000ea20008000a00 */
[----:B------:R-:W3:Y:S01]  /*10b0*/  LDG.E R27, desc[UR36][R28.64+0x4] ;  /* 0x000004241c1b7981 */ /* 0x000ee2000c1e1900 */
[----:B------:R-:W-:Y:S02]  /*10c0*/  IMAD.MOV.U32 R6, RZ, RZ, R2 ;  /* 0x000000ffff067224 */ /* 0x000fe400078e0002 */
[----:B------:R-:W-:Y:S02]  /*10d0*/  IMAD.MOV.U32 R7, RZ, RZ, R22 ;  /* 0x000000ffff077224 */ /* 0x000fe400078e0016 */
[----:B--2---:R-:W-:Y:S01]  /*10e0*/  IMAD.U32 R4, RZ, RZ, UR4 ;  /* 0x00000004ff047e24 */ /* 0x004fe2000f8e00ff */
[----:B------:R-:W-:Y:S01]  /*10f0*/  MOV R5, UR5 ;  /* 0x0000000500057c02 */ /* 0x000fe20008000f00 */
[----:B-1-3--:R0:W-:Y:S06]  /*1100*/  STL.128 [R1], R24 ;  /* 0x0000001801007387 */ /* 0x00a1ec0000100c00 */
[----:B------:R-:W-:-:S07]  /*1110*/  LEPC R20, `(.L_x_104) ;  /* 0x000000001014794e */ /* 0x000fce0000000000 */
[----:B0-----:R-:W-:Y:S05]  /*1120*/  CALL.ABS.NOINC R8 ;  /* 0x0000000008007343 */ /* 0x001fea0003c00000 */
.L_x_104:
[----:B------:R-:W2:Y:S01]  /*1130*/  LDG.E R27, desc[UR36][R28.64+0x8] ;  /* 0x000008241c1b7981 */ /* 0x000ea2000c1e1900 */
[----:B------:R-:W-:Y:S01]  /*1140*/  IADD3 R26, PT, PT, R18, 0x2, RZ ;  /* 0x00000002121a7810 */ /* 0x000fe20007ffe0ff */
        /* <DEDUP_REMOVED lines=10> */
.L_x_105:
        /* <DEDUP_REMOVED lines=12> */
.L_x_106:
        /* <DEDUP_REMOVED lines=12> */
.L_x_107:
[----:B------:R-:W2:Y:S01]  /*1370*/  LDG.E R27, desc[UR36][R28.64+0x14] ;  /* 0x000014241c1b7981 */ /* 0x000ea2000c1e1900 */
[----:B------:R-:W-:Y:S01]  /*1380*/  IADD3 R26, PT, PT, R18, 0x5, RZ ;  /* 0x00000005121a7810 */ /* 0x000fe20007ffe0ff */
[----:B------:R-:W-:Y:S01]  /*1390*/  IMAD.MOV.U32 R25, RZ, RZ, R24 ;  /* 0x000000ffff197224 */ /* 0x000fe200078e0018 */
[----:B------:R0:W1:Y:S01]  /*13a0*/  LDC.64 R8, c[0x4][R16] ;  /* 0x0100000010087b82 */ /* 0x0000620000000a00 */
[----:B------:R-:W3:Y:S01]  /*13b0*/  LDCU.64 UR4, c[0x4][0x10] ;  /* 0x01000200ff0477ac */ /* 0x000ee20008000a00 */
[----:B------:R-:W-:Y:S01]  /*13c0*/  MOV R6, R2 ;  /* 0x0000000200067202 */ /* 0x000fe20000000f00 */
[----:B------:R-:W-:Y:S01]  /*13d0*/  IMAD.MOV.U32 R7, RZ, RZ, R22 ;  /* 0x000000ffff077224 */ /* 0x000fe200078e0016 */
[----:B---3--:R-:W-:Y:S01]  /*13e0*/  MOV R4, UR4 ;  /* 0x0000000400047c02 */ /* 0x008fe20008000f00 */
[----:B------:R-:W-:Y:S01]  /*13f0*/  IMAD.U32 R5, RZ, RZ, UR5 ;  /* 0x00000005ff057e24 */ /* 0x000fe2000f8e00ff */
[----:B-12---:R0:W-:Y:S06]  /*1400*/  STL.128 [R1], R24 ;  /* 0x0000001801007387 */ /* 0x0061ec0000100c00 */
[----:B------:R-:W-:-:S07]  /*1410*/  LEPC R20, `(.L_x_108) ;  /* 0x000000001014794e */ /* 0x000fce0000000000 */
[----:B0-----:R-:W-:Y:S05]  /*1420*/  CALL.ABS.NOINC R8 ;  /* 0x0000000008007343 */ /* 0x001fea0003c00000 */
.L_x_108:
        /* <DEDUP_REMOVED lines=12> */
.L_x_109:
        /* <DEDUP_REMOVED lines=12> */
.L_x_110:
[----:B------:R-:W-:-:S07]  /*15b0*/  IADD3 R18, PT, PT, R18, 0x8, RZ ;  /* 0x0000000812127810 */ /* 0x000fce0007ffe0ff */
.L_x_102:
[----:B------:R-:W-:-:S13]  /*15c0*/  ISETP.NE.AND P0, PT, R17, RZ, PT ;  /* 0x000000ff1100720c */ /* 0x000fda0003f05270 */
[----:B------:R-:W-:Y:S05]  /*15d0*/  @!P0 EXIT ;  /* 0x000000000000894d */ /* 0x000fea0003800000 */
[----:B------:R-:W0:Y:S01]  /*15e0*/  LDC R0, c[0x0][0x388] ;  /* 0x0000e200ff007b82 */ /* 0x000e220000000800 */
[----:B------:R-:W-:Y:S02]  /*15f0*/  ISETP.GE.U32.AND P0, PT, R17, 0x4, PT ;  /* 0x000000041100780c */ /* 0x000fe40003f06070 */
[----:B0-----:R-:W-:-:S11]  /*1600*/  LOP3.LUT R17, R0, 0x3, RZ, 0xc0, !PT ;  /* 0x0000000300117812 */ /* 0x001fd600078ec0ff */
[----:B------:R-:W-:Y:S05]  /*1610*/  @!P0 BRA `(.L_x_111) ;  /* 0x0000000000e88947 */ /* 0x000fea0003800000 */
[----:B------:R-:W0:Y:S01]  /*1620*/  LDC.64 R10, c[0x0][0x380] ;  /* 0x0000e000ff0a7b82 */ /* 0x000e220000000a00 */
[--C-:B------:R-:W-:Y:S01]  /*1630*/  IMAD.IADD R3, R19, 0x1, R18.reuse ;  /* 0x0000000113037824 */ /* 0x100fe200078e0212 */
[----:B------:R-:W-:Y:S01]  /*1640*/  MOV R25, R24 ;  /* 0x0000001800197202 */ /* 0x000fe20000000f00 */
[----:B------:R-:W-:Y:S01]  /*1650*/  IMAD.MOV.U32 R26, RZ, RZ, R18 ;  /* 0x000000ffff1a7224 */ /* 0x000fe200078e0012 */
[----:B------:R-:W-:Y:S01]  /*1660*/  MOV R16, 0x0 ;  /* 0x0000000000107802 */ /* 0x000fe20000000f00 */
[----:B------:R-:W1:Y:S01]  /*1670*/  LDCU.64 UR4, c[0x4][0x10] ;  /* 0x01000200ff0477ac */ /* 0x000e620008000a00 */
[----:B0-----:R-:W-:-:S05]  /*1680*/  IMAD.WIDE.U32 R10, R3, 0x4, R10 ;  /* 0x00000004030a7825 */ /* 0x001fca00078e000a */
[----:B------:R-:W2:Y:S01]  /*1690*/  LDG.E R27, desc[UR36][R10.64] ;  /* 0x000000240a1b7981 */ /* 0x000ea2000c1e1900 */
[----:B------:R0:W3:Y:S01]  /*16a0*/  LDC.64 R8, c[0x4][R16] ;  /* 0x0100000010087b82 */ /* 0x0000e20000000a00 */
[----:B-1----:R-:W-:Y:S01]  /*16b0*/  MOV R4, UR4 ;  /* 0x0000000400047c02 */ /* 0x002fe20008000f00 */
[----:B------:R-:W-:Y:S01]  /*16c0*/  IMAD.U32 R5, RZ, RZ, UR5 ;  /* 0x00000005ff057e24 */ /* 0x000fe2000f8e00ff */
[----:B------:R-:W-:Y:S01]  /*16d0*/  MOV R6, R2 ;  /* 0x0000000200067202 */ /* 0x000fe20000000f00 */
[----:B------:R-:W-:Y:S01]  /*16e0*/  IMAD.MOV.U32 R7, RZ, RZ, R22 ;  /* 0x000000ffff077224 */ /* 0x000fe200078e0016 */
[----:B--23--:R0:W-:Y:S06]  /*16f0*/  STL.128 [R1], R24 ;  /* 0x0000001801007387 */ /* 0x00c1ec0000100c00 */
[----:B------:R-:W-:-:S07]  /*1700*/  LEPC R20, `(.L_x_112) ;  /* 0x000000001014794e */ /* 0x000fce0000000000 */
[----:B0-----:R-:W-:Y:S05]  /*1710*/  CALL.ABS.NOINC R8 ;  /* 0x0000000008007343 */ /* 0x001fea0003c00000 */
.L_x_112:
[----:B------:R-:W0:Y:S01]  /*1720*/  LDCU.64 UR4, c[0x0][0x380] ;  /* 0x00007000ff0477ac */ /* 0x000e220008000a00 */
[----:B------:R-:W-:-:S04]  /*1730*/  IADD3 R0, P0, PT, R19, R18, RZ ;  /* 0x0000001213007210 */ /* 0x000fc80007f1e0ff */
[----:B------:R-:W-:Y:S02]  /*1740*/  IADD3.X R3, PT, PT, RZ, RZ, RZ, P0, !PT ;  /* 0x000000ffff037210 */ /* 0x000fe400007fe4ff */
[----:B0-----:R-:W-:-:S04]  /*1750*/  LEA R28, P0, R0, UR4, 0x2 ;  /* 0x00000004001c7c11 */ /* 0x001fc8000f8010ff */
[----:B------:R-:W-:Y:S01]  /*1760*/  LEA.HI.X R29, R0, UR5, R3, 0x2, P0 ;  /* 0x00000005001d7c11 */ /* 0x000fe200080f1403 */
[----:B------:R-:W-:Y:S01]  /*1770*/  VIADD R26, R18, 0x1 ;  /* 0x00000001121a7836 */ /* 0x000fe20000000000 */
[----:B------:R-:W-:Y:S01]  /*1780*/  MOV R25, R24 ;  /* 0x0000001800197202 */ /* 0x000fe20000000f00 */
[----:B------:R0:W1:Y:S01]  /*1790*/  LDC.64 R8, c[0x4][R16] ;  /* 0x0100000010087b82 */ /* 0x0000620000000a00 */
[----:B------:R-:W2:Y:S01]  /*17a0*/  LDCU.64 UR4, c[0x4][0x10] ;  /* 0x01000200ff0477ac */ /* 0x000ea20008000a00 */
[----:B------:R-:W3:Y:S01]  /*17b0*/  LDG.E R27, desc[UR36][R28.64+0x4] ;  /* 0x000004241c1b7981 */ /* 0x000ee2000c1e1900 */
[----:B------:R-:W-:Y:S01]  /*17c0*/  IMAD.MOV.U32 R6, RZ, RZ, R2 ;  /* 0x000000ffff067224 */ /* 0x000fe200078e0002 */
[----:B------:R-:W-:Y:S01]  /*17d0*/  MOV R7, R22 ;  /* 0x0000001600077202 */ /* 0x000fe20000000f00 */
[----:B--2---:R-:W-:Y:S01]  /*17e0*/  IMAD.U32 R4, RZ, RZ, UR4 ;  /* 0x00000004ff047e24 */ /* 0x004fe2000f8e00ff */
[----:B------:R-:W-:Y:S01]  /*17f0*/  MOV R5, UR5 ;  /* 0x0000000500057c02 */ /* 0x000fe20008000f00 */
[----:B-1-3--:R0:W-:Y:S06]  /*1800*/  STL.128 [R1], R24 ;  /* 0x0000001801007387 */ /* 0x00a1ec0000100c00 */
[----:B------:R-:W-:-:S07]  /*1810*/  LEPC R20, `(.L_x_113) ;  /* 0x000000001014794e */ /* 0x000fce0000000000 */
[----:B0-----:R-:W-:Y:S05]  /*1820*/  CALL.ABS.NOINC R8 ;  /* 0x0000000008007343 */ /* 0x001fea0003c00000 */
.L_x_113:
[----:B------:R-:W2:Y:S01]  /*1830*/  LDG.E R27, desc[UR36][R28.64+0x8] ;  /* 0x000008241c1b7981 */ /* 0x000ea2000c1e1900 */
[----:B------:R-:W-:Y:S01]  /*1840*/  VIADD R26, R18, 0x2 ;  /* 0x00000002121a7836 */ /* 0x000fe20000000000 */
[----:B------:R-:W-:Y:S01]  /*1850*/  MOV R25, R24 ;  /* 0x0000001800197202 */ /* 0x000fe20000000f00 */
[----:B------:R0:W1:Y:S01]  /*1860*/  LDC.64 R8, c[0x4][R16] ;  /* 0x0100000010087b82 */ /* 0x0000620000000a00 */
[----:B------:R-:W3:Y:S01]  /*1870*/  LDCU.64 UR4, c[0x4][0x10] ;  /* 0x01000200ff0477ac */ /* 0x000ee20008000a00 */
[----:B------:R-:W-:Y:S01]  /*1880*/  IMAD.MOV.U32 R6, RZ, RZ, R2 ;  /* 0x000000ffff067224 */ /* 0x000fe200078e0002 */
[----:B------:R-:W-:Y:S01]  /*1890*/  MOV R7, R22 ;  /* 0x0000001600077202 */ /* 0x000fe20000000f00 */
[----:B---3--:R-:W-:Y:S01]  /*18a0*/  IMAD.U32 R4, RZ, RZ, UR4 ;  /* 0x00000004ff047e24 */ /* 0x008fe2000f8e00ff */
[----:B------:R-:W-:Y:S01]  /*18b0*/  MOV R5, UR5 ;  /* 0x0000000500057c02 */ /* 0x000fe20008000f00 */
[----:B-12---:R0:W-:Y:S06]  /*18c0*/  STL.128 [R1], R24 ;  /* 0x0000001801007387 */ /* 0x0061ec0000100c00 */
[----:B------:R-:W-:-:S07]  /*18d0*/  LEPC R20, `(.L_x_114) ;  /* 0x000000001014794e */ /* 0x000fce0000000000 */
[----:B0-----:R-:W-:Y:S05]  /*18e0*/  CALL.ABS.NOINC R8 ;  /* 0x0000000008007343 */ /* 0x001fea0003c00000 */
.L_x_114:
        /* <DEDUP_REMOVED lines=12> */
.L_x_115:
[----:B------:R-:W-:-:S07]  /*19b0*/  VIADD R18, R18, 0x4 ;  /* 0x0000000412127836 */ /* 0x000fce0000000000 */
.L_x_111:
[----:B------:R-:W-:-:S13]  /*19c0*/  ISETP.NE.AND P0, PT, R17, RZ, PT ;  /* 0x000000ff1100720c */ /* 0x000fda0003f05270 */
[----:B------:R-:W-:Y:S05]  /*19d0*/  @!P0 EXIT ;  /* 0x000000000000894d */ /* 0x000fea0003800000 */
[----:B------:R-:W0:Y:S01]  /*19e0*/  LDC.64 R4, c[0x0][0x380] ;  /* 0x0000e000ff047b82 */ /* 0x000e220000000a00 */
[----:B------:R-:W-:Y:S01]  /*19f0*/  IADD3 R27, PT, PT, R19, R18, RZ ;  /* 0x00000012131b7210 */ /* 0x000fe20007ffe0ff */
[----:B------:R-:W-:-:S04]  /*1a00*/  IMAD.MOV R23, RZ, RZ, -R17 ;  /* 0x000000ffff177224 */ /* 0x000fc800078e0a11 */
[----:B0-----:R-:W-:-:S05]  /*1a10*/  IMAD.WIDE.U32 R26, R27, 0x4, R4 ;  /* 0x000000041b1a7825 */ /* 0x001fca00078e0004 */
[----:B------:R-:W-:-:S07]  /*1a20*/  MOV R25, R27 ;  /* 0x0000001b00197202 */ /* 0x000fce0000000f00 */
.L_x_117:
[----:B------:R-:W-:Y:S01]  /*1a30*/  IMAD.MOV.U32 R27, RZ, RZ, R25 ;  /* 0x000000ffff1b7224 */ /* 0x000fe200078e0019 */
[----:B------:R-:W-:Y:S01]  /*1a40*/  MOV R8, 0x0 ;  /* 0x0000000000087802 */ /* 0x000fe20000000f00 */
[----:B------:R-:W0:Y:S03]  /*1a50*/  LDCU.64 UR4, c[0x4][0x10] ;  /* 0x01000200ff0477ac */ /* 0x000e260008000a00 */
[----:B------:R-:W2:Y:S01]  /*1a60*/  LDG.E R19, desc[UR36][R26.64] ;  /* 0x000000241a137981 */ /* 0x000ea2000c1e1900 */
[----:B------:R-:W-:Y:S01]  /*1a70*/  IADD3 R23, PT, PT, R23, 0x1, RZ ;  /* 0x0000000117177810 */ /* 0x000fe20007ffe0ff */
[----:B------:R-:W1:Y:S01]  /*1a80*/  LDC.64 R8, c[0x4][R8] ;  /* 0x0100000008087b82 */ /* 0x000e620000000a00 */
[----:B------:R-:W-:Y:S01]  /*1a90*/  MOV R16, R24 ;  /* 0x0000001800107202 */ /* 0x000fe20000000f00 */
[----:B------:R-:W-:Y:S01]  /*1aa0*/  IMAD.MOV.U32 R17, RZ, RZ, R24 ;  /* 0x000000ffff117224 */ /* 0x000fe200078e0018 */
[----:B------:R-:W-:Y:S01]  /*1ab0*/  ISETP.NE.AND P0, PT, R23, RZ, PT ;  /* 0x000000ff1700720c */ /* 0x000fe20003f05270 */
[----:B------:R-:W-:Y:S01]  /*1ac0*/  IMAD.MOV.U32 R6, RZ, RZ, R2 ;  /* 0x000000ffff067224 */ /* 0x000fe200078e0002 */
[----:B------:R-:W-:Y:S01]  /*1ad0*/  MOV R7, R22 ;  /* 0x0000001600077202 */ /* 0x000fe20000000f00 */
[----:B0-----:R-:W-:Y:S01]  /*1ae0*/  IMAD.U32 R4, RZ, RZ, UR4 ;  /* 0x00000004ff047e24 */ /* 0x001fe2000f8e00ff */
[----:B------:R-:W-:Y:S01]  /*1af0*/  MOV R5, UR5 ;  /* 0x0000000500057c02 */ /* 0x000fe20008000f00 */
[----:B--2---:R0:W-:Y:S02]  /*1b00*/  STL.128 [R1], R16 ;  /* 0x0000001001007387 */ /* 0x0041e40000100c00 */
[----:B01----:R-:W-:-:S07]  /*1b10*/  P2R R16, PR, RZ, 0x1 ;  /* 0x00000001ff107803 */ /* 0x003fce0000000000 */
[----:B------:R-:W-:-:S07]  /*1b20*/  LEPC R20, `(.L_x_116) ;  /* 0x000000001014794e */ /* 0x000fce0000000000 */
[----:B------:R-:W-:Y:S05]  /*1b30*/  CALL.ABS.NOINC R8 ;  /* 0x0000000008007343 */ /* 0x000fea0003c00000 */
.L_x_116:
[----:B------:R-:W-:Y:S01]  /*1b40*/  ISETP.NE.AND P6, PT, R16, RZ, PT ;  /* 0x000000ff1000720c */ /* 0x000fe20003fc5270 */
[----:B------:R-:W-:Y:S01]  /*1b50*/  VIADD R18, R18, 0x1 ;  /* 0x0000000112127836 */ /* 0x000fe20000000000 */
[----:B------:R-:W-:-:S04]  /*1b60*/  IADD3 R26, P0, PT, R26, 0x4, RZ ;  /* 0x000000041a1a7810 */ /* 0x000fc80007f1e0ff */
[----:B------:R-:W-:-:S07]  /*1b70*/  IADD3.X R25, PT, PT, RZ, R25, RZ, P0, !PT ;  /* 0x00000019ff197210 */ /* 0x000fce00007fe4ff */
[----:B------:R-:W-:Y:S05]  /*1b80*/  @P6 BRA `(.L_x_117) ;  /* 0xfffffffc00a86947 */ /* 0x000fea000383ffff */
[----:B------:R-:W-:Y:S05]  /*1b90*/  EXIT ;  /* 0x000000000000794d */ /* 0x000fea0003800000 */
.L_x_118:
        /* <DEDUP_REMOVED lines=14> */
.L_x_120:


//--------------------- .nv.global.init           --------------------------
	.section	.nv.global.init,"aw",@progbits
.nv.global.init:
	.type		$str,@object
	.size		$str,($str$1 - $str)
$str:
        /*0000*/ 	.byte	0x54, 0x68, 0x72, 0x65, 0x61, 0x64, 0x20, 0x25, 0x64, 0x2c, 0x20, 0x76, 0x61, 0x6c, 0x6f, 0x72
        /*0010*/ 	.byte	0x65, 0x20, 0x25, 0x64, 0x2c, 0x25, 0x64, 0x3a, 0x20, 0x25, 0x64, 0x0a, 0x00
	.type		$str$1,@object
	.size		$str$1,(.L_1 - $str$1)
$str$1:
        /*001d*/ 	.byte	0x54, 0x68, 0x72, 0x65, 0x61, 0x64, 0x20, 0x25, 0x64, 0x2c, 0x20, 0x6c, 0x20, 0x69, 0x6e, 0x64
        /*002d*/ 	.byte	0x65, 0x78, 0x3a, 0x20, 0x25, 0x64, 0x2c, 0x20, 0x77, 0x65, 0x69, 0x67, 0x68, 0x74, 0x3a, 0x20
        /*003d*/ 	.byte	0x25, 0x64, 0x20, 0x0a, 0x00
.L_1:


//--------------------- .nv.shared.reserved.0     --------------------------
	.section	.nv.shared.reserved.0,"aw",@nobits
	.weak		__nv_reservedSMEM_offset_0_alias
	.size		__nv_reservedSMEM_offset_0_alias, 0, 64
	.other		__nv_reservedSMEM_offset_0_alias,@"STO_CUDA_RESERVED_SHARED STV_DEFAULT"
__nv_reservedSMEM_offset_0_alias:
	.zero		0
	.zero		64


//--------------------- .nv.constant0._Z12shortestPathPii --------------------------
	.section	.nv.constant0._Z12shortestPathPii,"a",@progbits
	.sectionflags	@""
	.align	4
.nv.constant0._Z12shortestPathPii:
	.zero		908


//--------------------- .nv.constant0._Z20printThreadMatrixRowPii --------------------------
	.section	.nv.constant0._Z20printThreadMatrixRowPii,"a",@progbits
	.sectionflags	@""
	.align	4
.nv.constant0._Z20printThreadMatrixRowPii:
	.zero		908


//--------------------- SYMBOLS --------------------------

	.type		.nv.reservedSmem.offset0,@object
	.size		.nv.reservedSmem.offset0,0x4
	.type		vprintf,@function
	.type		malloc,@function
